//
// Generated by NVIDIA NVVM Compiler
//
// Compiler Build ID: CL-36424714
// Cuda compilation tools, release 13.0, V13.0.88
// Based on NVVM 20.0.0
//

.version 9.0
.target sm_100
.address_size 64

	// .globl	colsumsq_double
// _ZZ8add_vecsIfEvPT_mmmS1_S1_E9sa_shared has been demoted
// _ZZ8add_vecsIfEvPT_mmmS1_S1_E9sb_shared has been demoted
// _ZZ8add_vecsIdEvPT_mmmS1_S1_E9sa_shared has been demoted
// _ZZ8add_vecsIdEvPT_mmmS1_S1_E9sb_shared has been demoted

.visible .entry colsumsq_double(
	.param .u64 .ptr .align 1 colsumsq_double_param_0,
	.param .u64 colsumsq_double_param_1,
	.param .u64 colsumsq_double_param_2,
	.param .u64 colsumsq_double_param_3,
	.param .u64 .ptr .align 1 colsumsq_double_param_4
)
{
	.reg .pred 	%p<11>;
	.reg .b32 	%r<5>;
	.reg .b64 	%rd<117>;
	.reg .b64 	%fd<83>;

	ld.param.u64 	%rd26, [colsumsq_double_param_0];
	ld.param.u64 	%rd27, [colsumsq_double_param_1];
	ld.param.u64 	%rd23, [colsumsq_double_param_2];
	ld.param.u64 	%rd24, [colsumsq_double_param_3];
	ld.param.u64 	%rd25, [colsumsq_double_param_4];
	cvta.to.global.u64 	%rd1, %rd26;
	mov.u32 	%r1, %ctaid.x;
	mov.u32 	%r2, %ntid.x;
	mov.u32 	%r3, %tid.x;
	mad.lo.s32 	%r4, %r1, %r2, %r3;
	cvt.s64.s32 	%rd2, %r4;
	setp.le.u64 	%p1, %rd27, %rd2;
	@%p1 bra 	$L__BB0_14;
	setp.eq.s64 	%p2, %rd23, 0;
	mov.f64 	%fd82, 0d0000000000000000;
	@%p2 bra 	$L__BB0_13;
	and.b64  	%rd3, %rd23, 15;
	setp.lt.u64 	%p3, %rd23, 16;
	mov.f64 	%fd82, 0d0000000000000000;
	mov.b64 	%rd113, 0;
	@%p3 bra 	$L__BB0_5;
	and.b64  	%rd113, %rd23, -16;
	shl.b64 	%rd29, %rd2, 3;
	add.s64 	%rd110, %rd1, %rd29;
	shl.b64 	%rd6, %rd24, 7;
	shl.b64 	%rd7, %rd24, 3;
	mov.f64 	%fd82, 0d0000000000000000;
	mov.u64 	%rd111, %rd113;
$L__BB0_4:
	.pragma "nounroll";
	ld.global.f64 	%fd18, [%rd110];
	fma.rn.f64 	%fd19, %fd18, %fd18, %fd82;
	add.s64 	%rd30, %rd110, %rd7;
	ld.global.f64 	%fd20, [%rd30];
	fma.rn.f64 	%fd21, %fd20, %fd20, %fd19;
	add.s64 	%rd31, %rd30, %rd7;
	ld.global.f64 	%fd22, [%rd31];
	fma.rn.f64 	%fd23, %fd22, %fd22, %fd21;
	add.s64 	%rd32, %rd31, %rd7;
	ld.global.f64 	%fd24, [%rd32];
	fma.rn.f64 	%fd25, %fd24, %fd24, %fd23;
	add.s64 	%rd33, %rd32, %rd7;
	ld.global.f64 	%fd26, [%rd33];
	fma.rn.f64 	%fd27, %fd26, %fd26, %fd25;
	add.s64 	%rd34, %rd33, %rd7;
	ld.global.f64 	%fd28, [%rd34];
	fma.rn.f64 	%fd29, %fd28, %fd28, %fd27;
	add.s64 	%rd35, %rd34, %rd7;
	ld.global.f64 	%fd30, [%rd35];
	fma.rn.f64 	%fd31, %fd30, %fd30, %fd29;
	add.s64 	%rd36, %rd35, %rd7;
	ld.global.f64 	%fd32, [%rd36];
	fma.rn.f64 	%fd33, %fd32, %fd32, %fd31;
	add.s64 	%rd37, %rd36, %rd7;
	ld.global.f64 	%fd34, [%rd37];
	fma.rn.f64 	%fd35, %fd34, %fd34, %fd33;
	add.s64 	%rd38, %rd37, %rd7;
	ld.global.f64 	%fd36, [%rd38];
	fma.rn.f64 	%fd37, %fd36, %fd36, %fd35;
	add.s64 	%rd39, %rd38, %rd7;
	ld.global.f64 	%fd38, [%rd39];
	fma.rn.f64 	%fd39, %fd38, %fd38, %fd37;
	add.s64 	%rd40, %rd39, %rd7;
	ld.global.f64 	%fd40, [%rd40];
	fma.rn.f64 	%fd41, %fd40, %fd40, %fd39;
	add.s64 	%rd41, %rd40, %rd7;
	ld.global.f64 	%fd42, [%rd41];
	fma.rn.f64 	%fd43, %fd42, %fd42, %fd41;
	add.s64 	%rd42, %rd41, %rd7;
	ld.global.f64 	%fd44, [%rd42];
	fma.rn.f64 	%fd45, %fd44, %fd44, %fd43;
	add.s64 	%rd43, %rd42, %rd7;
	ld.global.f64 	%fd46, [%rd43];
	fma.rn.f64 	%fd47, %fd46, %fd46, %fd45;
	add.s64 	%rd44, %rd43, %rd7;
	ld.global.f64 	%fd48, [%rd44];
	fma.rn.f64 	%fd82, %fd48, %fd48, %fd47;
	add.s64 	%rd111, %rd111, -16;
	add.s64 	%rd110, %rd110, %rd6;
	setp.ne.s64 	%p4, %rd111, 0;
	@%p4 bra 	$L__BB0_4;
$L__BB0_5:
	setp.eq.s64 	%p5, %rd3, 0;
	@%p5 bra 	$L__BB0_13;
	and.b64  	%rd13, %rd23, 7;
	setp.lt.u64 	%p6, %rd3, 8;
	@%p6 bra 	$L__BB0_8;
	mad.lo.s64 	%rd45, %rd113, %rd24, %rd2;
	shl.b64 	%rd46, %rd45, 3;
	add.s64 	%rd47, %rd1, %rd46;
	ld.global.f64 	%fd50, [%rd47];
	fma.rn.f64 	%fd51, %fd50, %fd50, %fd82;
	add.s64 	%rd48, %rd113, 1;
	and.b64  	%rd49, %rd48, 4294967295;
	mad.lo.s64 	%rd50, %rd49, %rd24, %rd2;
	shl.b64 	%rd51, %rd50, 3;
	add.s64 	%rd52, %rd1, %rd51;
	ld.global.f64 	%fd52, [%rd52];
	fma.rn.f64 	%fd53, %fd52, %fd52, %fd51;
	add.s64 	%rd53, %rd113, 2;
	and.b64  	%rd54, %rd53, 4294967295;
	mad.lo.s64 	%rd55, %rd54, %rd24, %rd2;
	shl.b64 	%rd56, %rd55, 3;
	add.s64 	%rd57, %rd1, %rd56;
	ld.global.f64 	%fd54, [%rd57];
	fma.rn.f64 	%fd55, %fd54, %fd54, %fd53;
	add.s64 	%rd58, %rd113, 3;
	and.b64  	%rd59, %rd58, 4294967295;
	mad.lo.s64 	%rd60, %rd59, %rd24, %rd2;
	shl.b64 	%rd61, %rd60, 3;
	add.s64 	%rd62, %rd1, %rd61;
	ld.global.f64 	%fd56, [%rd62];
	fma.rn.f64 	%fd57, %fd56, %fd56, %fd55;
	add.s64 	%rd63, %rd113, 4;
	and.b64  	%rd64, %rd63, 4294967295;
	mad.lo.s64 	%rd65, %rd64, %rd24, %rd2;
	shl.b64 	%rd66, %rd65, 3;
	add.s64 	%rd67, %rd1, %rd66;
	ld.global.f64 	%fd58, [%rd67];
	fma.rn.f64 	%fd59, %fd58, %fd58, %fd57;
	add.s64 	%rd68, %rd113, 5;
	and.b64  	%rd69, %rd68, 4294967295;
	mad.lo.s64 	%rd70, %rd69, %rd24, %rd2;
	shl.b64 	%rd71, %rd70, 3;
	add.s64 	%rd72, %rd1, %rd71;
	ld.global.f64 	%fd60, [%rd72];
	fma.rn.f64 	%fd61, %fd60, %fd60, %fd59;
	add.s64 	%rd73, %rd113, 6;
	and.b64  	%rd74, %rd73, 4294967295;
	mad.lo.s64 	%rd75, %rd74, %rd24, %rd2;
	shl.b64 	%rd76, %rd75, 3;
	add.s64 	%rd77, %rd1, %rd76;
	ld.global.f64 	%fd62, [%rd77];
	fma.rn.f64 	%fd63, %fd62, %fd62, %fd61;
	add.s64 	%rd78, %rd113, 7;
	and.b64  	%rd79, %rd78, 4294967295;
	mad.lo.s64 	%rd80, %rd79, %rd24, %rd2;
	shl.b64 	%rd81, %rd80, 3;
	add.s64 	%rd82, %rd1, %rd81;
	ld.global.f64 	%fd64, [%rd82];
	fma.rn.f64 	%fd82, %fd64, %fd64, %fd63;
	add.s64 	%rd83, %rd113, 8;
	and.b64  	%rd113, %rd83, 4294967295;
$L__BB0_8:
	setp.eq.s64 	%p7, %rd13, 0;
	@%p7 bra 	$L__BB0_13;
	and.b64  	%rd115, %rd23, 3;
	setp.lt.u64 	%p8, %rd13, 4;
	@%p8 bra 	$L__BB0_11;
	mad.lo.s64 	%rd84, %rd113, %rd24, %rd2;
	shl.b64 	%rd85, %rd84, 3;
	add.s64 	%rd86, %rd1, %rd85;
	ld.global.f64 	%fd66, [%rd86];
	fma.rn.f64 	%fd67, %fd66, %fd66, %fd82;
	add.s64 	%rd87, %rd113, 1;
	and.b64  	%rd88, %rd87, 4294967295;
	mad.lo.s64 	%rd89, %rd88, %rd24, %rd2;
	shl.b64 	%rd90, %rd89, 3;
	add.s64 	%rd91, %rd1, %rd90;
	ld.global.f64 	%fd68, [%rd91];
	fma.rn.f64 	%fd69, %fd68, %fd68, %fd67;
	add.s64 	%rd92, %rd113, 2;
	and.b64  	%rd93, %rd92, 4294967295;
	mad.lo.s64 	%rd94, %rd93, %rd24, %rd2;
	shl.b64 	%rd95, %rd94, 3;
	add.s64 	%rd96, %rd1, %rd95;
	ld.global.f64 	%fd70, [%rd96];
	fma.rn.f64 	%fd71, %fd70, %fd70, %fd69;
	add.s64 	%rd97, %rd113, 3;
	and.b64  	%rd98, %rd97, 4294967295;
	mad.lo.s64 	%rd99, %rd98, %rd24, %rd2;
	shl.b64 	%rd100, %rd99, 3;
	add.s64 	%rd101, %rd1, %rd100;
	ld.global.f64 	%fd72, [%rd101];
	fma.rn.f64 	%fd82, %fd72, %fd72, %fd71;
	add.s64 	%rd102, %rd113, 4;
	and.b64  	%rd113, %rd102, 4294967295;
$L__BB0_11:
	setp.eq.s64 	%p9, %rd115, 0;
	@%p9 bra 	$L__BB0_13;
$L__BB0_12:
	.pragma "nounroll";
	mad.lo.s64 	%rd103, %rd113, %rd24, %rd2;
	shl.b64 	%rd104, %rd103, 3;
	add.s64 	%rd105, %rd1, %rd104;
	ld.global.f64 	%fd73, [%rd105];
	fma.rn.f64 	%fd82, %fd73, %fd73, %fd82;
	add.s64 	%rd106, %rd113, 1;
	and.b64  	%rd113, %rd106, 4294967295;
	add.s64 	%rd115, %rd115, -1;
	setp.ne.s64 	%p10, %rd115, 0;
	@%p10 bra 	$L__BB0_12;
$L__BB0_13:
	cvta.to.global.u64 	%rd107, %rd25;
	shl.b64 	%rd108, %rd2, 3;
	add.s64 	%rd109, %rd107, %rd108;
	st.global.f64 	[%rd109], %fd82;
$L__BB0_14:
	ret;

}
	// .globl	colsumsq_float
.visible .entry colsumsq_float(
	.param .u64 .ptr .align 1 colsumsq_float_param_0,
	.param .u64 colsumsq_float_param_1,
	.param .u64 colsumsq_float_param_2,
	.param .u64 colsumsq_float_param_3,
	.param .u64 .ptr .align 1 colsumsq_float_param_4
)
{
	.reg .pred 	%p<11>;
	.reg .b32 	%r<5>;
	.reg .b32 	%f<83>;
	.reg .b64 	%rd<117>;

	ld.param.u64 	%rd26, [colsumsq_float_param_0];
	ld.param.u64 	%rd27, [colsumsq_float_param_1];
	ld.param.u64 	%rd23, [colsumsq_float_param_2];
	ld.param.u64 	%rd24, [colsumsq_float_param_3];
	ld.param.u64 	%rd25, [colsumsq_float_param_4];
	cvta.to.global.u64 	%rd1, %rd26;
	mov.u32 	%r1, %ctaid.x;
	mov.u32 	%r2, %ntid.x;
	mov.u32 	%r3, %tid.x;
	mad.lo.s32 	%r4, %r1, %r2, %r3;
	cvt.s64.s32 	%rd2, %r4;
	setp.le.u64 	%p1, %rd27, %rd2;
	@%p1 bra 	$L__BB1_14;
	setp.eq.s64 	%p2, %rd23, 0;
	mov.f32 	%f82, 0f00000000;
	@%p2 bra 	$L__BB1_13;
	and.b64  	%rd3, %rd23, 15;
	setp.lt.u64 	%p3, %rd23, 16;
	mov.f32 	%f82, 0f00000000;
	mov.b64 	%rd113, 0;
	@%p3 bra 	$L__BB1_5;
	and.b64  	%rd113, %rd23, -16;
	shl.b64 	%rd29, %rd2, 2;
	add.s64 	%rd110, %rd1, %rd29;
	shl.b64 	%rd6, %rd24, 6;
	shl.b64 	%rd7, %rd24, 2;
	mov.f32 	%f82, 0f00000000;
	mov.u64 	%rd111, %rd113;
$L__BB1_4:
	.pragma "nounroll";
	ld.global.f32 	%f18, [%rd110];
	fma.rn.f32 	%f19, %f18, %f18, %f82;
	add.s64 	%rd30, %rd110, %rd7;
	ld.global.f32 	%f20, [%rd30];
	fma.rn.f32 	%f21, %f20, %f20, %f19;
	add.s64 	%rd31, %rd30, %rd7;
	ld.global.f32 	%f22, [%rd31];
	fma.rn.f32 	%f23, %f22, %f22, %f21;
	add.s64 	%rd32, %rd31, %rd7;
	ld.global.f32 	%f24, [%rd32];
	fma.rn.f32 	%f25, %f24, %f24, %f23;
	add.s64 	%rd33, %rd32, %rd7;
	ld.global.f32 	%f26, [%rd33];
	fma.rn.f32 	%f27, %f26, %f26, %f25;
	add.s64 	%rd34, %rd33, %rd7;
	ld.global.f32 	%f28, [%rd34];
	fma.rn.f32 	%f29, %f28, %f28, %f27;
	add.s64 	%rd35, %rd34, %rd7;
	ld.global.f32 	%f30, [%rd35];
	fma.rn.f32 	%f31, %f30, %f30, %f29;
	add.s64 	%rd36, %rd35, %rd7;
	ld.global.f32 	%f32, [%rd36];
	fma.rn.f32 	%f33, %f32, %f32, %f31;
	add.s64 	%rd37, %rd36, %rd7;
	ld.global.f32 	%f34, [%rd37];
	fma.rn.f32 	%f35, %f34, %f34, %f33;
	add.s64 	%rd38, %rd37, %rd7;
	ld.global.f32 	%f36, [%rd38];
	fma.rn.f32 	%f37, %f36, %f36, %f35;
	add.s64 	%rd39, %rd38, %rd7;
	ld.global.f32 	%f38, [%rd39];
	fma.rn.f32 	%f39, %f38, %f38, %f37;
	add.s64 	%rd40, %rd39, %rd7;
	ld.global.f32 	%f40, [%rd40];
	fma.rn.f32 	%f41, %f40, %f40, %f39;
	add.s64 	%rd41, %rd40, %rd7;
	ld.global.f32 	%f42, [%rd41];
	fma.rn.f32 	%f43, %f42, %f42, %f41;
	add.s64 	%rd42, %rd41, %rd7;
	ld.global.f32 	%f44, [%rd42];
	fma.rn.f32 	%f45, %f44, %f44, %f43;
	add.s64 	%rd43, %rd42, %rd7;
	ld.global.f32 	%f46, [%rd43];
	fma.rn.f32 	%f47, %f46, %f46, %f45;
	add.s64 	%rd44, %rd43, %rd7;
	ld.global.f32 	%f48, [%rd44];
	fma.rn.f32 	%f82, %f48, %f48, %f47;
	add.s64 	%rd111, %rd111, -16;
	add.s64 	%rd110, %rd110, %rd6;
	setp.ne.s64 	%p4, %rd111, 0;
	@%p4 bra 	$L__BB1_4;
$L__BB1_5:
	setp.eq.s64 	%p5, %rd3, 0;
	@%p5 bra 	$L__BB1_13;
	and.b64  	%rd13, %rd23, 7;
	setp.lt.u64 	%p6, %rd3, 8;
	@%p6 bra 	$L__BB1_8;
	mad.lo.s64 	%rd45, %rd113, %rd24, %rd2;
	shl.b64 	%rd46, %rd45, 2;
	add.s64 	%rd47, %rd1, %rd46;
	ld.global.f32 	%f50, [%rd47];
	fma.rn.f32 	%f51, %f50, %f50, %f82;
	add.s64 	%rd48, %rd113, 1;
	and.b64  	%rd49, %rd48, 4294967295;
	mad.lo.s64 	%rd50, %rd49, %rd24, %rd2;
	shl.b64 	%rd51, %rd50, 2;
	add.s64 	%rd52, %rd1, %rd51;
	ld.global.f32 	%f52, [%rd52];
	fma.rn.f32 	%f53, %f52, %f52, %f51;
	add.s64 	%rd53, %rd113, 2;
	and.b64  	%rd54, %rd53, 4294967295;
	mad.lo.s64 	%rd55, %rd54, %rd24, %rd2;
	shl.b64 	%rd56, %rd55, 2;
	add.s64 	%rd57, %rd1, %rd56;
	ld.global.f32 	%f54, [%rd57];
	fma.rn.f32 	%f55, %f54, %f54, %f53;
	add.s64 	%rd58, %rd113, 3;
	and.b64  	%rd59, %rd58, 4294967295;
	mad.lo.s64 	%rd60, %rd59, %rd24, %rd2;
	shl.b64 	%rd61, %rd60, 2;
	add.s64 	%rd62, %rd1, %rd61;
	ld.global.f32 	%f56, [%rd62];
	fma.rn.f32 	%f57, %f56, %f56, %f55;
	add.s64 	%rd63, %rd113, 4;
	and.b64  	%rd64, %rd63, 4294967295;
	mad.lo.s64 	%rd65, %rd64, %rd24, %rd2;
	shl.b64 	%rd66, %rd65, 2;
	add.s64 	%rd67, %rd1, %rd66;
	ld.global.f32 	%f58, [%rd67];
	fma.rn.f32 	%f59, %f58, %f58, %f57;
	add.s64 	%rd68, %rd113, 5;
	and.b64  	%rd69, %rd68, 4294967295;
	mad.lo.s64 	%rd70, %rd69, %rd24, %rd2;
	shl.b64 	%rd71, %rd70, 2;
	add.s64 	%rd72, %rd1, %rd71;
	ld.global.f32 	%f60, [%rd72];
	fma.rn.f32 	%f61, %f60, %f60, %f59;
	add.s64 	%rd73, %rd113, 6;
	and.b64  	%rd74, %rd73, 4294967295;
	mad.lo.s64 	%rd75, %rd74, %rd24, %rd2;
	shl.b64 	%rd76, %rd75, 2;
	add.s64 	%rd77, %rd1, %rd76;
	ld.global.f32 	%f62, [%rd77];
	fma.rn.f32 	%f63, %f62, %f62, %f61;
	add.s64 	%rd78, %rd113, 7;
	and.b64  	%rd79, %rd78, 4294967295;
	mad.lo.s64 	%rd80, %rd79, %rd24, %rd2;
	shl.b64 	%rd81, %rd80, 2;
	add.s64 	%rd82, %rd1, %rd81;
	ld.global.f32 	%f64, [%rd82];
	fma.rn.f32 	%f82, %f64, %f64, %f63;
	add.s64 	%rd83, %rd113, 8;
	and.b64  	%rd113, %rd83, 4294967295;
$L__BB1_8:
	setp.eq.s64 	%p7, %rd13, 0;
	@%p7 bra 	$L__BB1_13;
	and.b64  	%rd115, %rd23, 3;
	setp.lt.u64 	%p8, %rd13, 4;
	@%p8 bra 	$L__BB1_11;
	mad.lo.s64 	%rd84, %rd113, %rd24, %rd2;
	shl.b64 	%rd85, %rd84, 2;
	add.s64 	%rd86, %rd1, %rd85;
	ld.global.f32 	%f66, [%rd86];
	fma.rn.f32 	%f67, %f66, %f66, %f82;
	add.s64 	%rd87, %rd113, 1;
	and.b64  	%rd88, %rd87, 4294967295;
	mad.lo.s64 	%rd89, %rd88, %rd24, %rd2;
	shl.b64 	%rd90, %rd89, 2;
	add.s64 	%rd91, %rd1, %rd90;
	ld.global.f32 	%f68, [%rd91];
	fma.rn.f32 	%f69, %f68, %f68, %f67;
	add.s64 	%rd92, %rd113, 2;
	and.b64  	%rd93, %rd92, 4294967295;
	mad.lo.s64 	%rd94, %rd93, %rd24, %rd2;
	shl.b64 	%rd95, %rd94, 2;
	add.s64 	%rd96, %rd1, %rd95;
	ld.global.f32 	%f70, [%rd96];
	fma.rn.f32 	%f71, %f70, %f70, %f69;
	add.s64 	%rd97, %rd113, 3;
	and.b64  	%rd98, %rd97, 4294967295;
	mad.lo.s64 	%rd99, %rd98, %rd24, %rd2;
	shl.b64 	%rd100, %rd99, 2;
	add.s64 	%rd101, %rd1, %rd100;
	ld.global.f32 	%f72, [%rd101];
	fma.rn.f32 	%f82, %f72, %f72, %f71;
	add.s64 	%rd102, %rd113, 4;
	and.b64  	%rd113, %rd102, 4294967295;
$L__BB1_11:
	setp.eq.s64 	%p9, %rd115, 0;
	@%p9 bra 	$L__BB1_13;
$L__BB1_12:
	.pragma "nounroll";
	mad.lo.s64 	%rd103, %rd113, %rd24, %rd2;
	shl.b64 	%rd104, %rd103, 2;
	add.s64 	%rd105, %rd1, %rd104;
	ld.global.f32 	%f73, [%rd105];
	fma.rn.f32 	%f82, %f73, %f73, %f82;
	add.s64 	%rd106, %rd113, 1;
	and.b64  	%rd113, %rd106, 4294967295;
	add.s64 	%rd115, %rd115, -1;
	setp.ne.s64 	%p10, %rd115, 0;
	@%p10 bra 	$L__BB1_12;
$L__BB1_13:
	cvta.to.global.u64 	%rd107, %rd25;
	shl.b64 	%rd108, %rd2, 2;
	add.s64 	%rd109, %rd107, %rd108;
	st.global.f32 	[%rd109], %f82;
$L__BB1_14:
	ret;

}
	// .globl	add_vecs_float
.visible .entry add_vecs_float(
	.param .u64 .ptr .align 1 add_vecs_float_param_0,
	.param .u64 add_vecs_float_param_1,
	.param .u64 add_vecs_float_param_2,
	.param .u64 add_vecs_float_param_3,
	.param .u64 .ptr .align 1 add_vecs_float_param_4,
	.param .u64 .ptr .align 1 add_vecs_float_param_5
)
{
	.reg .pred 	%p<10>;
	.reg .b32 	%r<16>;
	.reg .b32 	%f<8>;
	.reg .b64 	%rd<21>;
	// demoted variable
	.shared .align 4 .b8 _ZZ8add_vecsIfEvPT_mmmS1_S1_E9sa_shared[64];
	// demoted variable
	.shared .align 4 .b8 _ZZ8add_vecsIfEvPT_mmmS1_S1_E9sb_shared[64];
	ld.param.u64 	%rd3, [add_vecs_float_param_0];
	ld.param.u64 	%rd4, [add_vecs_float_param_1];
	ld.param.u64 	%rd9, [add_vecs_float_param_2];
	ld.param.u64 	%rd6, [add_vecs_float_param_3];
	ld.param.u64 	%rd7, [add_vecs_float_param_4];
	ld.param.u64 	%rd8, [add_vecs_float_param_5];
	mov.u32 	%r1, %tid.x;
	mov.u32 	%r5, %ctaid.y;
	mov.u32 	%r6, %ntid.y;
	mov.u32 	%r2, %tid.y;
	mad.lo.s32 	%r7, %r5, %r6, %r2;
	setp.ne.s32 	%p1, %r1, 0;
	cvt.u64.u32 	%rd1, %r7;
	setp.le.u64 	%p2, %rd9, %rd1;
	shl.b32 	%r9, %r2, 2;
	mov.u32 	%r10, _ZZ8add_vecsIfEvPT_mmmS1_S1_E9sa_shared;
	add.s32 	%r3, %r10, %r9;
	or.pred  	%p3, %p1, %p2;
	@%p3 bra 	$L__BB2_2;
	cvta.to.global.u64 	%rd10, %rd7;
	shl.b64 	%rd11, %rd1, 2;
	add.s64 	%rd12, %rd10, %rd11;
	ld.global.f32 	%f1, [%rd12];
	st.shared.f32 	[%r3], %f1;
$L__BB2_2:
	setp.ne.s32 	%p4, %r2, 0;
	mov.u32 	%r11, %ntid.x;
	mov.u32 	%r12, %ctaid.x;
	mad.lo.s32 	%r13, %r12, %r11, %r1;
	cvt.u64.u32 	%rd2, %r13;
	setp.le.u64 	%p5, %rd4, %rd2;
	shl.b32 	%r14, %r1, 2;
	mov.u32 	%r15, _ZZ8add_vecsIfEvPT_mmmS1_S1_E9sb_shared;
	add.s32 	%r4, %r15, %r14;
	or.pred  	%p6, %p4, %p5;
	@%p6 bra 	$L__BB2_4;
	cvta.to.global.u64 	%rd13, %rd8;
	shl.b64 	%rd14, %rd2, 2;
	add.s64 	%rd15, %rd13, %rd14;
	ld.global.f32 	%f2, [%rd15];
	st.shared.f32 	[%r4], %f2;
$L__BB2_4:
	setp.le.u64 	%p7, %rd4, %rd2;
	setp.le.u64 	%p8, %rd9, %rd1;
	bar.sync 	0;
	or.pred  	%p9, %p7, %p8;
	@%p9 bra 	$L__BB2_6;
	ld.shared.f32 	%f3, [%r3];
	ld.shared.f32 	%f4, [%r4];
	add.f32 	%f5, %f3, %f4;
	mad.lo.s64 	%rd17, %rd6, %rd1, %rd2;
	cvta.to.global.u64 	%rd18, %rd3;
	shl.b64 	%rd19, %rd17, 2;
	add.s64 	%rd20, %rd18, %rd19;
	ld.global.f32 	%f6, [%rd20];
	add.f32 	%f7, %f6, %f5;
	st.global.f32 	[%rd20], %f7;
$L__BB2_6:
	ret;

}
	// .globl	add_vecs_double
.visible .entry add_vecs_double(
	.param .u64 .ptr .align 1 add_vecs_double_param_0,
	.param .u64 add_vecs_double_param_1,
	.param .u64 add_vecs_double_param_2,
	.param .u64 add_vecs_double_param_3,
	.param .u64 .ptr .align 1 add_vecs_double_param_4,
	.param .u64 .ptr .align 1 add_vecs_double_param_5
)
{
	.reg .pred 	%p<10>;
	.reg .b32 	%r<16>;
	.reg .b64 	%rd<21>;
	.reg .b64 	%fd<8>;
	// demoted variable
	.shared .align 8 .b8 _ZZ8add_vecsIdEvPT_mmmS1_S1_E9sa_shared[128];
	// demoted variable
	.shared .align 8 .b8 _ZZ8add_vecsIdEvPT_mmmS1_S1_E9sb_shared[128];
	ld.param.u64 	%rd3, [add_vecs_double_param_0];
	ld.param.u64 	%rd4, [add_vecs_double_param_1];
	ld.param.u64 	%rd9, [add_vecs_double_param_2];
	ld.param.u64 	%rd6, [add_vecs_double_param_3];
	ld.param.u64 	%rd7, [add_vecs_double_param_4];
	ld.param.u64 	%rd8, [add_vecs_double_param_5];
	mov.u32 	%r1, %tid.x;
	mov.u32 	%r5, %ctaid.y;
	mov.u32 	%r6, %ntid.y;
	mov.u32 	%r2, %tid.y;
	mad.lo.s32 	%r7, %r5, %r6, %r2;
	setp.ne.s32 	%p1, %r1, 0;
	cvt.u64.u32 	%rd1, %r7;
	setp.le.u64 	%p2, %rd9, %rd1;
	shl.b32 	%r9, %r2, 3;
	mov.u32 	%r10, _ZZ8add_vecsIdEvPT_mmmS1_S1_E9sa_shared;
	add.s32 	%r3, %r10, %r9;
	or.pred  	%p3, %p1, %p2;
	@%p3 bra 	$L__BB3_2;
	cvta.to.global.u64 	%rd10, %rd7;
	shl.b64 	%rd11, %rd1, 3;
	add.s64 	%rd12, %rd10, %rd11;
	ld.global.f64 	%fd1, [%rd12];
	st.shared.f64 	[%r3], %fd1;
$L__BB3_2:
	setp.ne.s32 	%p4, %r2, 0;
	mov.u32 	%r11, %ntid.x;
	mov.u32 	%r12, %ctaid.x;
	mad.lo.s32 	%r13, %r12, %r11, %r1;
	cvt.u64.u32 	%rd2, %r13;
	setp.le.u64 	%p5, %rd4, %rd2;
	shl.b32 	%r14, %r1, 3;
	mov.u32 	%r15, _ZZ8add_vecsIdEvPT_mmmS1_S1_E9sb_shared;
	add.s32 	%r4, %r15, %r14;
	or.pred  	%p6, %p4, %p5;
	@%p6 bra 	$L__BB3_4;
	cvta.to.global.u64 	%rd13, %rd8;
	shl.b64 	%rd14, %rd2, 3;
	add.s64 	%rd15, %rd13, %rd14;
	ld.global.f64 	%fd2, [%rd15];
	st.shared.f64 	[%r4], %fd2;
$L__BB3_4:
	setp.le.u64 	%p7, %rd4, %rd2;
	setp.le.u64 	%p8, %rd9, %rd1;
	bar.sync 	0;
	or.pred  	%p9, %p7, %p8;
	@%p9 bra 	$L__BB3_6;
	ld.shared.f64 	%fd3, [%r3];
	ld.shared.f64 	%fd4, [%r4];
	add.f64 	%fd5, %fd3, %fd4;
	mad.lo.s64 	%rd17, %rd6, %rd1, %rd2;
	cvta.to.global.u64 	%rd18, %rd3;
	shl.b64 	%rd19, %rd17, 3;
	add.s64 	%rd20, %rd18, %rd19;
	ld.global.f64 	%fd6, [%rd20];
	add.f64 	%fd7, %fd6, %fd5;
	st.global.f64 	[%rd20], %fd7;
$L__BB3_6:
	ret;

}


// ===== COMPILED SASS (sm_100) =====

	.target	sm_100

	.elftype	@"ET_EXEC"


//--------------------- .note.nv.tkinfo           --------------------------
	.section	.note.nv.tkinfo,"",@"SHT_NOTE"
	.sectionflags	@"SHF_NOTE_NV_TKINFO"
	.tkinfo
        /*0018*/ 	.word	0x00000002
        /*0030*/ 	.string	""
        /*0030*/ 	.string	"ptxas"
        /*0030*/ 	.string	"Cuda compilation tools, release 13.0, V13.0.88"
        /*0030*/ 	.string	"Build cuda_13.0.r13.0/compiler.36424714_0"
        /*0030*/ 	.string	"-arch sm_100 -m 64 "



//--------------------- .note.nv.cuinfo           --------------------------
	.section	.note.nv.cuinfo,"",@"SHT_NOTE"
	.sectionflags	@"SHF_NOTE_NV_CUINFO"
        /*0018*/ 	.short	0x0002
        /*001a*/ 	.short	0x0064
        /*001c*/ 	.short	0x0082
	.zero		2


//--------------------- .nv.info                  --------------------------
	.section	.nv.info,"",@"SHT_CUDA_INFO"
	.align	4


	//----- nvinfo : EIATTR_REGCOUNT
	.align		4
        /*0000*/ 	.byte	0x04, 0x2f
        /*0002*/ 	.short	(.L_1 - .L_0)
	.align		4
.L_0:
        /*0004*/ 	.word	index@(colsumsq_double)
        /*0008*/ 	.word	0x0000001f


	//----- nvinfo : EIATTR_FRAME_SIZE
	.align		4
.L_1:
        /*000c*/ 	.byte	0x04, 0x11
        /*000e*/ 	.short	(.L_3 - .L_2)
	.align		4
.L_2:
        /*0010*/ 	.word	index@(colsumsq_double)
        /*0014*/ 	.word	0x00000000


	//----- nvinfo : EIATTR_REGCOUNT
	.align		4
.L_3:
        /*0018*/ 	.byte	0x04, 0x2f
        /*001a*/ 	.short	(.L_5 - .L_4)
	.align		4
.L_4:
        /*001c*/ 	.word	index@(colsumsq_float)
        /*0020*/ 	.word	0x00000020


	//----- nvinfo : EIATTR_FRAME_SIZE
	.align		4
.L_5:
        /*0024*/ 	.byte	0x04, 0x11
        /*0026*/ 	.short	(.L_7 - .L_6)
	.align		4
.L_6:
        /*0028*/ 	.word	index@(colsumsq_float)
        /*002c*/ 	.word	0x00000000


	//----- nvinfo : EIATTR_REGCOUNT
	.align		4
.L_7:
        /*0030*/ 	.byte	0x04, 0x2f
        /*0032*/ 	.short	(.L_9 - .L_8)
	.align		4
.L_8:
        /*0034*/ 	.word	index@(add_vecs_float)
        /*0038*/ 	.word	0x0000000c


	//----- nvinfo : EIATTR_FRAME_SIZE
	.align		4
.L_9:
        /*003c*/ 	.byte	0x04, 0x11
        /*003e*/ 	.short	(.L_11 - .L_10)
	.align		4
.L_10:
        /*0040*/ 	.word	index@(add_vecs_float)
        /*0044*/ 	.word	0x00000000


	//----- nvinfo : EIATTR_REGCOUNT
	.align		4
.L_11:
        /*0048*/ 	.byte	0x04, 0x2f
        /*004a*/ 	.short	(.L_13 - .L_12)
	.align		4
.L_12:
        /*004c*/ 	.word	index@(add_vecs_double)
        /*0050*/ 	.word	0x00000010


	//----- nvinfo : EIATTR_FRAME_SIZE
	.align		4
.L_13:
        /*0054*/ 	.byte	0x04, 0x11
        /*0056*/ 	.short	(.L_15 - .L_14)
	.align		4
.L_14:
        /*0058*/ 	.word	index@(add_vecs_double)
        /*005c*/ 	.word	0x00000000


	//----- nvinfo : EIATTR_MIN_STACK_SIZE
	.align		4
.L_15:
        /*0060*/ 	.byte	0x04, 0x12
        /*0062*/ 	.short	(.L_17 - .L_16)
	.align		4
.L_16:
        /*0064*/ 	.word	index@(add_vecs_double)
        /*0068*/ 	.word	0x00000000


	//----- nvinfo : EIATTR_MIN_STACK_SIZE
	.align		4
.L_17:
        /*006c*/ 	.byte	0x04, 0x12
        /*006e*/ 	.short	(.L_19 - .L_18)
	.align		4
.L_18:
        /*0070*/ 	.word	index@(add_vecs_float)
        /*0074*/ 	.word	0x00000000


	//----- nvinfo : EIATTR_MIN_STACK_SIZE
	.align		4
.L_19:
        /*0078*/ 	.byte	0x04, 0x12
        /*007a*/ 	.short	(.L_21 - .L_20)
	.align		4
.L_20:
        /*007c*/ 	.word	index@(colsumsq_float)
        /*0080*/ 	.word	0x00000000


	//----- nvinfo : EIATTR_MIN_STACK_SIZE
	.align		4
.L_21:
        /*0084*/ 	.byte	0x04, 0x12
        /*0086*/ 	.short	(.L_23 - .L_22)
	.align		4
.L_22:
        /*0088*/ 	.word	index@(colsumsq_double)
        /*008c*/ 	.word	0x00000000
.L_23:


//--------------------- .nv.compat                --------------------------
	.section	.nv.compat,"",@"SHT_CUDA_COMPAT_INFO"
	.align	4
        /*0000*/ 	.byte	0x02, 0x09, 0x00, 0x00, 0x02, 0x02, 0x01, 0x00, 0x02, 0x05, 0x05, 0x00, 0x03, 0x07, 0x01, 0x01
        /*0010*/ 	.byte	0x02, 0x03, 0x00, 0x00, 0x02, 0x06, 0x01, 0x00, 0x04, 0x0b, 0x08, 0x00, 0x01, 0x00, 0x00, 0x00
        /*0020*/ 	.byte	0x00, 0x00, 0x00, 0x00


//--------------------- .nv.info.add_vecs_double  --------------------------
	.section	.nv.info.add_vecs_double,"",@"SHT_CUDA_INFO"
	.sectionflags	@""
	.align	4


	//----- nvinfo : EIATTR_CUDA_API_VERSION
	.align		4
        /*0000*/ 	.byte	0x04, 0x37
        /*0002*/ 	.short	(.L_25 - .L_24)
.L_24:
        /*0004*/ 	.word	0x00000082


	//----- nvinfo : EIATTR_KPARAM_INFO
	.align		4
.L_25:
        /*0008*/ 	.byte	0x04, 0x17
        /*000a*/ 	.short	(.L_27 - .L_26)
.L_26:
        /*000c*/ 	.word	0x00000000
        /*0010*/ 	.short	0x0005
        /*0012*/ 	.short	0x0028
        /*0014*/ 	.byte	0x00, 0xf5, 0x21, 0x00


	//----- nvinfo : EIATTR_KPARAM_INFO
	.align		4
.L_27:
        /*0018*/ 	.byte	0x04, 0x17
        /*001a*/ 	.short	(.L_29 - .L_28)
.L_28:
        /*001c*/ 	.word	0x00000000
        /*0020*/ 	.short	0x0004
        /*0022*/ 	.short	0x0020
        /*0024*/ 	.byte	0x00, 0xf5, 0x21, 0x00


	//----- nvinfo : EIATTR_KPARAM_INFO
	.align		4
.L_29:
        /*0028*/ 	.byte	0x04, 0x17
        /*002a*/ 	.short	(.L_31 - .L_30)
.L_30:
        /*002c*/ 	.word	0x00000000
        /*0030*/ 	.short	0x0003
        /*0032*/ 	.short	0x0018
        /*0034*/ 	.byte	0x00, 0xf0, 0x21, 0x00


	//----- nvinfo : EIATTR_KPARAM_INFO
	.align		4
.L_31:
        /*0038*/ 	.byte	0x04, 0x17
        /*003a*/ 	.short	(.L_33 - .L_32)
.L_32:
        /*003c*/ 	.word	0x00000000
        /*0040*/ 	.short	0x0002
        /*0042*/ 	.short	0x0010
        /*0044*/ 	.byte	0x00, 0xf0, 0x21, 0x00


	//----- nvinfo : EIATTR_KPARAM_INFO
	.align		4
.L_33:
        /*0048*/ 	.byte	0x04, 0x17
        /*004a*/ 	.short	(.L_35 - .L_34)
.L_34:
        /*004c*/ 	.word	0x00000000
        /*0050*/ 	.short	0x0001
        /*0052*/ 	.short	0x0008
        /*0054*/ 	.byte	0x00, 0xf0, 0x21, 0x00


	//----- nvinfo : EIATTR_KPARAM_INFO
	.align		4
.L_35:
        /*0058*/ 	.byte	0x04, 0x17
        /*005a*/ 	.short	(.L_37 - .L_36)
.L_36:
        /*005c*/ 	.word	0x00000000
        /*0060*/ 	.short	0x0000
        /*0062*/ 	.short	0x0000
        /*0064*/ 	.byte	0x00, 0xf5, 0x21, 0x00


	//----- nvinfo : EIATTR_SPARSE_MMA_MASK
	.align		4
.L_37:
        /*0068*/ 	.byte	0x03, 0x50
        /*006a*/ 	.short	0x0000


	//----- nvinfo : EIATTR_MAXREG_COUNT
	.align		4
        /*006c*/ 	.byte	0x03, 0x1b
        /*006e*/ 	.short	0x00ff


	//----- nvinfo : EIATTR_NUM_BARRIERS
	.align		4
        /*0070*/ 	.byte	0x02, 0x4c
        /*0072*/ 	.byte	0x01
	.zero		1


	//----- nvinfo : EIATTR_MERCURY_ISA_VERSION
	.align		4
        /*0074*/ 	.byte	0x03, 0x5f
        /*0076*/ 	.short	0x0101


	//----- nvinfo : EIATTR_VRC_CTA_INIT_COUNT
	.align		4
        /*0078*/ 	.byte	0x02, 0x4a
	.zero		1
	.zero		1


	//----- nvinfo : EIATTR_EXIT_INSTR_OFFSETS
	.align		4
        /*007c*/ 	.byte	0x04, 0x1c
        /*007e*/ 	.short	(.L_39 - .L_38)


	//   ....[0]....
.L_38:
        /*0080*/ 	.word	0x00000250


	//   ....[1]....
        /*0084*/ 	.word	0x00000330


	//----- nvinfo : EIATTR_CBANK_PARAM_SIZE
	.align		4
.L_39:
        /*0088*/ 	.byte	0x03, 0x19
        /*008a*/ 	.short	0x0030


	//----- nvinfo : EIATTR_PARAM_CBANK
	.align		4
        /*008c*/ 	.byte	0x04, 0x0a
        /*008e*/ 	.short	(.L_41 - .L_40)
	.align		4
.L_40:
        /*0090*/ 	.word	index@(.nv.constant0.add_vecs_double)
        /*0094*/ 	.short	0x0380
        /*0096*/ 	.short	0x0030


	//----- nvinfo : EIATTR_SW_WAR
	.align		4
.L_41:
        /*0098*/ 	.byte	0x04, 0x36
        /*009a*/ 	.short	(.L_43 - .L_42)
.L_42:
        /*009c*/ 	.word	0x00000008
.L_43:


//--------------------- .nv.info.add_vecs_float   --------------------------
	.section	.nv.info.add_vecs_float,"",@"SHT_CUDA_INFO"
	.sectionflags	@""
	.align	4


	//----- nvinfo : EIATTR_CUDA_API_VERSION
	.align		4
        /*0000*/ 	.byte	0x04, 0x37
        /*0002*/ 	.short	(.L_45 - .L_44)
.L_44:
        /*0004*/ 	.word	0x00000082


	//----- nvinfo : EIATTR_KPARAM_INFO
	.align		4
.L_45:
        /*0008*/ 	.byte	0x04, 0x17
        /*000a*/ 	.short	(.L_47 - .L_46)
.L_46:
        /*000c*/ 	.word	0x00000000
        /*0010*/ 	.short	0x0005
        /*0012*/ 	.short	0x0028
        /*0014*/ 	.byte	0x00, 0xf5, 0x21, 0x00


	//----- nvinfo : EIATTR_KPARAM_INFO
	.align		4
.L_47:
        /*0018*/ 	.byte	0x04, 0x17
        /*001a*/ 	.short	(.L_49 - .L_48)
.L_48:
        /*001c*/ 	.word	0x00000000
        /*0020*/ 	.short	0x0004
        /*0022*/ 	.short	0x0020
        /*0024*/ 	.byte	0x00, 0xf5, 0x21, 0x00


	//----- nvinfo : EIATTR_KPARAM_INFO
	.align		4
.L_49:
        /*0028*/ 	.byte	0x04, 0x17
        /*002a*/ 	.short	(.L_51 - .L_50)
.L_50:
        /*002c*/ 	.word	0x00000000
        /*0030*/ 	.short	0x0003
        /*0032*/ 	.short	0x0018
        /*0034*/ 	.byte	0x00, 0xf0, 0x21, 0x00


	//----- nvinfo : EIATTR_KPARAM_INFO
	.align		4
.L_51:
        /*0038*/ 	.byte	0x04, 0x17
        /*003a*/ 	.short	(.L_53 - .L_52)
.L_52:
        /*003c*/ 	.word	0x00000000
        /*0040*/ 	.short	0x0002
        /*0042*/ 	.short	0x0010
        /*0044*/ 	.byte	0x00, 0xf0, 0x21, 0x00


	//----- nvinfo : EIATTR_KPARAM_INFO
	.align		4
.L_53:
        /*0048*/ 	.byte	0x04, 0x17
        /*004a*/ 	.short	(.L_55 - .L_54)
.L_54:
        /*004c*/ 	.word	0x00000000
        /*0050*/ 	.short	0x0001
        /*0052*/ 	.short	0x0008
        /*0054*/ 	.byte	0x00, 0xf0, 0x21, 0x00


	//----- nvinfo : EIATTR_KPARAM_INFO
	.align		4
.L_55:
        /*0058*/ 	.byte	0x04, 0x17
        /*005a*/ 	.short	(.L_57 - .L_56)
.L_56:
        /*005c*/ 	.word	0x00000000
        /*0060*/ 	.short	0x0000
        /*0062*/ 	.short	0x0000
        /*0064*/ 	.byte	0x00, 0xf5, 0x21, 0x00


	//----- nvinfo : EIATTR_SPARSE_MMA_MASK
	.align		4
.L_57:
        /*0068*/ 	.byte	0x03, 0x50
        /*006a*/ 	.short	0x0000


	//----- nvinfo : EIATTR_MAXREG_COUNT
	.align		4
        /*006c*/ 	.byte	0x03, 0x1b
        /*006e*/ 	.short	0x00ff


	//----- nvinfo : EIATTR_NUM_BARRIERS
	.align		4
        /*0070*/ 	.byte	0x02, 0x4c
        /*0072*/ 	.byte	0x01
	.zero		1


	//----- nvinfo : EIATTR_MERCURY_ISA_VERSION
	.align		4
        /*0074*/ 	.byte	0x03, 0x5f
        /*0076*/ 	.short	0x0101


	//----- nvinfo : EIATTR_VRC_CTA_INIT_COUNT
	.align		4
        /*0078*/ 	.byte	0x02, 0x4a
	.zero		1
	.zero		1


	//----- nvinfo : EIATTR_EXIT_INSTR_OFFSETS
	.align		4
        /*007c*/ 	.byte	0x04, 0x1c
        /*007e*/ 	.short	(.L_59 - .L_58)


	//   ....[0]....
.L_58:
        /*0080*/ 	.word	0x00000250


	//   ....[1]....
        /*0084*/ 	.word	0x00000330


	//----- nvinfo : EIATTR_CBANK_PARAM_SIZE
	.align		4
.L_59:
        /*0088*/ 	.byte	0x03, 0x19
        /*008a*/ 	.short	0x0030


	//----- nvinfo : EIATTR_PARAM_CBANK
	.align		4
        /*008c*/ 	.byte	0x04, 0x0a
        /*008e*/ 	.short	(.L_61 - .L_60)
	.align		4
.L_60:
        /*0090*/ 	.word	index@(.nv.constant0.add_vecs_float)
        /*0094*/ 	.short	0x0380
        /*0096*/ 	.short	0x0030


	//----- nvinfo : EIATTR_SW_WAR
	.align		4
.L_61:
        /*0098*/ 	.byte	0x04, 0x36
        /*009a*/ 	.short	(.L_63 - .L_62)
.L_62:
        /*009c*/ 	.word	0x00000008
.L_63:


//--------------------- .nv.info.colsumsq_float   --------------------------
	.section	.nv.info.colsumsq_float,"",@"SHT_CUDA_INFO"
	.sectionflags	@""
	.align	4


	//----- nvinfo : EIATTR_CUDA_API_VERSION
	.align		4
        /*0000*/ 	.byte	0x04, 0x37
        /*0002*/ 	.short	(.L_65 - .L_64)
.L_64:
        /*0004*/ 	.word	0x00000082


	//----- nvinfo : EIATTR_KPARAM_INFO
	.align		4
.L_65:
        /*0008*/ 	.byte	0x04, 0x17
        /*000a*/ 	.short	(.L_67 - .L_66)
.L_66:
        /*000c*/ 	.word	0x00000000
        /*0010*/ 	.short	0x0004
        /*0012*/ 	.short	0x0020
        /*0014*/ 	.byte	0x00, 0xf5, 0x21, 0x00


	//----- nvinfo : EIATTR_KPARAM_INFO
	.align		4
.L_67:
        /*0018*/ 	.byte	0x04, 0x17
        /*001a*/ 	.short	(.L_69 - .L_68)
.L_68:
        /*001c*/ 	.word	0x00000000
        /*0020*/ 	.short	0x0003
        /*0022*/ 	.short	0x0018
        /*0024*/ 	.byte	0x00, 0xf0, 0x21, 0x00


	//----- nvinfo : EIATTR_KPARAM_INFO
	.align		4
.L_69:
        /*0028*/ 	.byte	0x04, 0x17
        /*002a*/ 	.short	(.L_71 - .L_70)
.L_70:
        /*002c*/ 	.word	0x00000000
        /*0030*/ 	.short	0x0002
        /*0032*/ 	.short	0x0010
        /*0034*/ 	.byte	0x00, 0xf0, 0x21, 0x00


	//----- nvinfo : EIATTR_KPARAM_INFO
	.align		4
.L_71:
        /*0038*/ 	.byte	0x04, 0x17
        /*003a*/ 	.short	(.L_73 - .L_72)
.L_72:
        /*003c*/ 	.word	0x00000000
        /*0040*/ 	.short	0x0001
        /*0042*/ 	.short	0x0008
        /*0044*/ 	.byte	0x00, 0xf0, 0x21, 0x00


	//----- nvinfo : EIATTR_KPARAM_INFO
	.align		4
.L_73:
        /*0048*/ 	.byte	0x04, 0x17
        /*004a*/ 	.short	(.L_75 - .L_74)
.L_74:
        /*004c*/ 	.word	0x00000000
        /*0050*/ 	.short	0x0000
        /*0052*/ 	.short	0x0000
        /*0054*/ 	.byte	0x00, 0xf5, 0x21, 0x00


	//----- nvinfo : EIATTR_SPARSE_MMA_MASK
	.align		4
.L_75:
        /*0058*/ 	.byte	0x03, 0x50
        /*005a*/ 	.short	0x0000


	//----- nvinfo : EIATTR_MAXREG_COUNT
	.align		4
        /*005c*/ 	.byte	0x03, 0x1b
        /*005e*/ 	.short	0x00ff


	//----- nvinfo : EIATTR_MERCURY_ISA_VERSION
	.align		4
        /*0060*/ 	.byte	0x03, 0x5f
        /*0062*/ 	.short	0x0101


	//----- nvinfo : EIATTR_VRC_CTA_INIT_COUNT
	.align		4
        /*0064*/ 	.byte	0x02, 0x4a
	.zero		1
	.zero		1


	//----- nvinfo : EIATTR_EXIT_INSTR_OFFSETS
	.align		4
        /*0068*/ 	.byte	0x04, 0x1c
        /*006a*/ 	.short	(.L_77 - .L_76)


	//   ....[0]....
.L_76:
        /*006c*/ 	.word	0x00000090


	//   ....[1]....
        /*0070*/ 	.word	0x00000f10


	//----- nvinfo : EIATTR_CBANK_PARAM_SIZE
	.align		4
.L_77:
        /*0074*/ 	.byte	0x03, 0x19
        /*0076*/ 	.short	0x0028


	//----- nvinfo : EIATTR_PARAM_CBANK
	.align		4
        /*0078*/ 	.byte	0x04, 0x0a
        /*007a*/ 	.short	(.L_79 - .L_78)
	.align		4
.L_78:
        /*007c*/ 	.word	index@(.nv.constant0.colsumsq_float)
        /*0080*/ 	.short	0x0380
        /*0082*/ 	.short	0x0028


	//----- nvinfo : EIATTR_SW_WAR
	.align		4
.L_79:
        /*0084*/ 	.byte	0x04, 0x36
        /*0086*/ 	.short	(.L_81 - .L_80)
.L_80:
        /*0088*/ 	.word	0x00000008
.L_81:


//--------------------- .nv.info.colsumsq_double  --------------------------
	.section	.nv.info.colsumsq_double,"",@"SHT_CUDA_INFO"
	.sectionflags	@""
	.align	4


	//----- nvinfo : EIATTR_CUDA_API_VERSION
	.align		4
        /*0000*/ 	.byte	0x04, 0x37
        /*0002*/ 	.short	(.L_83 - .L_82)
.L_82:
        /*0004*/ 	.word	0x00000082


	//----- nvinfo : EIATTR_KPARAM_INFO
	.align		4
.L_83:
        /*0008*/ 	.byte	0x04, 0x17
        /*000a*/ 	.short	(.L_85 - .L_84)
.L_84:
        /*000c*/ 	.word	0x00000000
        /*0010*/ 	.short	0x0004
        /*0012*/ 	.short	0x0020
        /*0014*/ 	.byte	0x00, 0xf5, 0x21, 0x00


	//----- nvinfo : EIATTR_KPARAM_INFO
	.align		4
.L_85:
        /*0018*/ 	.byte	0x04, 0x17
        /*001a*/ 	.short	(.L_87 - .L_86)
.L_86:
        /*001c*/ 	.word	0x00000000
        /*0020*/ 	.short	0x0003
        /*0022*/ 	.short	0x0018
        /*0024*/ 	.byte	0x00, 0xf0, 0x21, 0x00


	//----- nvinfo : EIATTR_KPARAM_INFO
	.align		4
.L_87:
        /*0028*/ 	.byte	0x04, 0x17
        /*002a*/ 	.short	(.L_89 - .L_88)
.L_88:
        /*002c*/ 	.word	0x00000000
        /*0030*/ 	.short	0x0002
        /*0032*/ 	.short	0x0010
        /*0034*/ 	.byte	0x00, 0xf0, 0x21, 0x00


	//----- nvinfo : EIATTR_KPARAM_INFO
	.align		4
.L_89:
        /*0038*/ 	.byte	0x04, 0x17
        /*003a*/ 	.short	(.L_91 - .L_90)
.L_90:
        /*003c*/ 	.word	0x00000000
        /*0040*/ 	.short	0x0001
        /*0042*/ 	.short	0x0008
        /*0044*/ 	.byte	0x00, 0xf0, 0x21, 0x00


	//----- nvinfo : EIATTR_KPARAM_INFO
	.align		4
.L_91:
        /*0048*/ 	.byte	0x04, 0x17
        /*004a*/ 	.short	(.L_93 - .L_92)
.L_92:
        /*004c*/ 	.word	0x00000000
        /*0050*/ 	.short	0x0000
        /*0052*/ 	.short	0x0000
        /*0054*/ 	.byte	0x00, 0xf5, 0x21, 0x00


	//----- nvinfo : EIATTR_SPARSE_MMA_MASK
	.align		4
.L_93:
        /*0058*/ 	.byte	0x03, 0x50
        /*005a*/ 	.short	0x0000


	//----- nvinfo : EIATTR_MAXREG_COUNT
	.align		4
        /*005c*/ 	.byte	0x03, 0x1b
        /*005e*/ 	.short	0x00ff


	//----- nvinfo : EIATTR_MERCURY_ISA_VERSION
	.align		4
        /*0060*/ 	.byte	0x03, 0x5f
        /*0062*/ 	.short	0x0101


	//----- nvinfo : EIATTR_VRC_CTA_INIT_COUNT
	.align		4
        /*0064*/ 	.byte	0x02, 0x4a
	.zero		1
	.zero		1


	//----- nvinfo : EIATTR_EXIT_INSTR_OFFSETS
	.align		4
        /*0068*/ 	.byte	0x04, 0x1c
        /*006a*/ 	.short	(.L_95 - .L_94)


	//   ....[0]....
.L_94:
        /*006c*/ 	.word	0x00000090


	//   ....[1]....
        /*0070*/ 	.word	0x00000ef0


	//----- nvinfo : EIATTR_CBANK_PARAM_SIZE
	.align		4
.L_95:
        /*0074*/ 	.byte	0x03, 0x19
        /*0076*/ 	.short	0x0028


	//----- nvinfo : EIATTR_PARAM_CBANK
	.align		4
        /*0078*/ 	.byte	0x04, 0x0a
        /*007a*/ 	.short	(.L_97 - .L_96)
	.align		4
.L_96:
        /*007c*/ 	.word	index@(.nv.constant0.colsumsq_double)
        /*0080*/ 	.short	0x0380
        /*0082*/ 	.short	0x0028


	//----- nvinfo : EIATTR_SW_WAR
	.align		4
.L_97:
        /*0084*/ 	.byte	0x04, 0x36
        /*0086*/ 	.short	(.L_99 - .L_98)
.L_98:
        /*0088*/ 	.word	0x00000008
.L_99:


//--------------------- .nv.callgraph             --------------------------
	.section	.nv.callgraph,"",@"SHT_CUDA_CALLGRAPH"
	.align	4
	.sectionentsize	8
	.align		4
        /*0000*/ 	.word	0x00000000
	.align		4
        /*0004*/ 	.word	0xffffffff
	.align		4
        /*0008*/ 	.word	0x00000000
	.align		4
        /*000c*/ 	.word	0xfffffffe
	.align		4
        /*0010*/ 	.word	0x00000000
	.align		4
        /*0014*/ 	.word	0xfffffffd
	.align		4
        /*0018*/ 	.word	0x00000000
	.align		4
        /*001c*/ 	.word	0xfffffffc


//--------------------- .text.add_vecs_double     --------------------------
	.section	.text.add_vecs_double,"ax",@progbits
	.align	128
        .global         add_vecs_double
        .type           add_vecs_double,@function
        .size           add_vecs_double,(.L_x_16 - add_vecs_double)
        .other          add_vecs_double,@"STO_CUDA_ENTRY STV_DEFAULT"
add_vecs_double:
.text.add_vecs_double:
[----:B------:R-:W-:Y:S01]  /*0000*/  LDC R1, c[0x0][0x37c] ;  /* 0x0000df00ff017b82 */ /* 0x000fe20000000800 */
[----:B------:R-:W0:Y:S07]  /*0010*/  S2R R0, SR_TID.Y ;  /* 0x0000000000007919 */ /* 0x000e2e0000002200 */
[----:B------:R-:W0:Y:S01]  /*0020*/  S2UR UR4, SR_CTAID.Y ;  /* 0x00000000000479c3 */ /* 0x000e220000002600 */
[----:B------:R-:W1:Y:S01]  /*0030*/  LDCU.64 UR6, c[0x0][0x390] ;  /* 0x00007200ff0677ac */ /* 0x000e620008000a00 */
[----:B------:R-:W2:Y:S01]  /*0040*/  S2R R13, SR_TID.X ;  /* 0x00000000000d7919 */ /* 0x000ea20000002100 */
[----:B------:R-:W3:Y:S01]  /*0050*/  LDCU.64 UR10, c[0x0][0x388] ;  /* 0x00007100ff0a77ac */ /* 0x000ee20008000a00 */
[----:B------:R-:W2:Y:S04]  /*0060*/  S2R R6, SR_CTAID.X ;  /* 0x0000000000067919 */ /* 0x000ea80000002500 */
[----:B------:R-:W0:Y:S01]  /*0070*/  LDC R9, c[0x0][0x364] ;  /* 0x0000d900ff097b82 */ /* 0x000e220000000800 */
[----:B------:R-:W2:Y:S01]  /*0080*/  LDCU UR5, c[0x0][0x360] ;  /* 0x00006c00ff0577ac */ /* 0x000ea20008000800 */
[----:B------:R-:W4:Y:S01]  /*0090*/  LDCU.64 UR8, c[0x0][0x358] ;  /* 0x00006b00ff0877ac */ /* 0x000f220008000a00 */
[----:B0-----:R-:W-:-:S05]  /*00a0*/  IMAD R9, R9, UR4, R0 ;  /* 0x0000000409097c24 */ /* 0x001fca000f8e0200 */
[----:B-1----:R-:W-:Y:S01]  /*00b0*/  ISETP.GE.U32.AND P2, PT, R9, UR6, PT ;  /* 0x0000000609007c0c */ /* 0x002fe2000bf46070 */
[----:B--2---:R-:W-:-:S03]  /*00c0*/  IMAD R6, R6, UR5, R13 ;  /* 0x0000000506067c24 */ /* 0x004fc6000f8e020d */
[----:B------:R-:W-:Y:S02]  /*00d0*/  ISETP.GE.U32.AND.EX P2, PT, RZ, UR7, PT, P2 ;  /* 0x00000007ff007c0c */ /* 0x000fe4000bf46120 */
[----:B---3--:R-:W-:Y:S02]  /*00e0*/  ISETP.GE.U32.AND P0, PT, R6, UR10, PT ;  /* 0x0000000a06007c0c */ /* 0x008fe4000bf06070 */
[----:B------:R-:W-:Y:S02]  /*00f0*/  ISETP.NE.OR P3, PT, R13, RZ, P2 ;  /* 0x000000ff0d00720c */ /* 0x000fe40001765670 */
[----:B------:R-:W-:-:S04]  /*0100*/  ISETP.GE.U32.AND.EX P1, PT, RZ, UR11, PT, P0 ;  /* 0x0000000bff007c0c */ /* 0x000fc8000bf26100 */
[----:B------:R-:W-:-:S07]  /*0110*/  ISETP.NE.OR P1, PT, R0, RZ, P1 ;  /* 0x000000ff0000720c */ /* 0x000fce0000f25670 */
[----:B------:R-:W0:Y:S08]  /*0120*/  @!P3 LDC.64 R2, c[0x0][0x3a0] ;  /* 0x0000e800ff02bb82 */ /* 0x000e300000000a00 */
[----:B------:R-:W1:Y:S01]  /*0130*/  @!P1 LDC.64 R4, c[0x0][0x3a8] ;  /* 0x0000ea00ff049b82 */ /* 0x000e620000000a00 */
[----:B0-----:R-:W-:-:S04]  /*0140*/  @!P3 LEA R2, P4, R9, R2, 0x3 ;  /* 0x000000020902b211 */ /* 0x001fc800078818ff */
[----:B------:R-:W-:Y:S02]  /*0150*/  @!P3 LEA.HI.X R3, R9, R3, RZ, 0x3, P4 ;  /* 0x000000030903b211 */ /* 0x000fe400020f1cff */
[----:B-1----:R-:W-:-:S04]  /*0160*/  @!P1 LEA R4, P5, R6, R4, 0x3 ;  /* 0x0000000406049211 */ /* 0x002fc800078a18ff */
[----:B----4-:R-:W2:Y:S01]  /*0170*/  @!P3 LDG.E.64 R2, desc[UR8][R2.64] ;  /* 0x000000080202b981 */ /* 0x010ea2000c1e1b00 */
[----:B------:R-:W-:-:S06]  /*0180*/  @!P1 LEA.HI.X R5, R6, R5, RZ, 0x3, P5 ;  /* 0x0000000506059211 */ /* 0x000fcc00028f1cff */
[----:B------:R-:W3:Y:S01]  /*0190*/  @!P1 LDG.E.64 R4, desc[UR8][R4.64] ;  /* 0x0000000804049981 */ /* 0x000ee2000c1e1b00 */
[----:B------:R-:W0:Y:S01]  /*01a0*/  S2UR UR6, SR_CgaCtaId ;  /* 0x00000000000679c3 */ /* 0x000e220000008800 */
[----:B------:R-:W-:Y:S02]  /*01b0*/  UMOV UR4, 0x400 ;  /* 0x0000040000047882 */ /* 0x000fe40000000000 */
[----:B------:R-:W-:Y:S02]  /*01c0*/  UIADD3 UR5, UPT, UPT, UR4, 0x80, URZ ;  /* 0x0000008004057890 */ /* 0x000fe4000fffe0ff */
[----:B0-----:R-:W-:Y:S02]  /*01d0*/  ULEA UR4, UR6, UR4, 0x18 ;  /* 0x0000000406047291 */ /* 0x001fe4000f8ec0ff */
[----:B------:R-:W-:-:S04]  /*01e0*/  ULEA UR5, UR6, UR5, 0x18 ;  /* 0x0000000506057291 */ /* 0x000fc8000f8ec0ff */
[----:B------:R-:W-:Y:S02]  /*01f0*/  LEA R11, R0, UR4, 0x3 ;  /* 0x00000004000b7c11 */ /* 0x000fe4000f8e18ff */
[----:B------:R-:W-:Y:S02]  /*0200*/  LEA R13, R13, UR5, 0x3 ;  /* 0x000000050d0d7c11 */ /* 0x000fe4000f8e18ff */
[----:B------:R-:W-:Y:S01]  /*0210*/  ISETP.GE.U32.OR.EX P0, PT, RZ, UR11, P2, P0 ;  /* 0x0000000bff007c0c */ /* 0x000fe20009706500 */
[----:B--2---:R0:W-:Y:S04]  /*0220*/  @!P3 STS.64 [R11], R2 ;  /* 0x000000020b00b388 */ /* 0x0041e80000000a00 */
[----:B---3--:R0:W-:Y:S01]  /*0230*/  @!P1 STS.64 [R13], R4 ;  /* 0x000000040d009388 */ /* 0x0081e20000000a00 */
[----:B------:R-:W-:Y:S07]  /*0240*/  BAR.SYNC.DEFER_BLOCKING 0x0 ;  /* 0x0000000000007b1d */ /* 0x000fee0000010000 */
[----:B------:R-:W-:Y:S05]  /*0250*/  @P0 EXIT ;  /* 0x000000000000094d */ /* 0x000fea0003800000 */
[----:B------:R-:W1:Y:S01]  /*0260*/  LDCU.64 UR4, c[0x0][0x398] ;  /* 0x00007300ff0477ac */ /* 0x000e620008000a00 */
[----:B------:R-:W-:Y:S01]  /*0270*/  IMAD.MOV.U32 R7, RZ, RZ, RZ ;  /* 0x000000ffff077224 */ /* 0x000fe200078e00ff */
[----:B0-----:R-:W-:Y:S01]  /*0280*/  LDS.64 R4, [R13] ;  /* 0x000000000d047984 */ /* 0x001fe20000000a00 */
[----:B------:R-:W0:Y:S01]  /*0290*/  LDCU.64 UR6, c[0x0][0x380] ;  /* 0x00007000ff0677ac */ /* 0x000e220008000a00 */
[----:B-1----:R-:W-:-:S04]  /*02a0*/  IMAD.WIDE.U32 R2, R9, UR4, R6 ;  /* 0x0000000409027c25 */ /* 0x002fc8000f8e0006 */
[----:B------:R-:W-:Y:S01]  /*02b0*/  IMAD R9, R9, UR5, R3 ;  /* 0x0000000509097c24 */ /* 0x000fe2000f8e0203 */
[----:B0-----:R-:W-:-:S04]  /*02c0*/  LEA R6, P0, R2, UR6, 0x3 ;  /* 0x0000000602067c11 */ /* 0x001fc8000f8018ff */
[----:B------:R-:W-:Y:S02]  /*02d0*/  LEA.HI.X R7, R2, UR7, R9, 0x3, P0 ;  /* 0x0000000702077c11 */ /* 0x000fe400080f1c09 */
[----:B------:R-:W0:Y:S04]  /*02e0*/  LDS.64 R2, [R11] ;  /* 0x000000000b027984 */ /* 0x000e280000000a00 */
[----:B------:R-:W2:Y:S01]  /*02f0*/  LDG.E.64 R8, desc[UR8][R6.64] ;  /* 0x0000000806087981 */ /* 0x000ea2000c1e1b00 */
[----:B0-----:R-:W-:-:S08]  /*0300*/  DADD R2, R2, R4 ;  /* 0x0000000002027229 */ /* 0x001fd00000000004 */
[----:B--2---:R-:W-:-:S07]  /*0310*/  DADD R2, R2, R8 ;  /* 0x0000000002027229 */ /* 0x004fce0000000008 */
[----:B------:R-:W-:Y:S01]  /*0320*/  STG.E.64 desc[UR8][R6.64], R2 ;  /* 0x0000000206007986 */ /* 0x000fe2000c101b08 */
[----:B------:R-:W-:Y:S05]  /*0330*/  EXIT ;  /* 0x000000000000794d */ /* 0x000fea0003800000 */
.L_x_0:
[----:B------:R-:W-:-:S00]  /*0340*/  BRA `(.L_x_0) ;  /* 0xfffffffc00fc7947 */ /* 0x000fc0000383ffff */
[----:B------:R-:W-:-:S00]  /*0350*/  NOP ;  /* 0x0000000000007918 */ /* 0x000fc00000000000 */
        /* <DEDUP_REMOVED lines=10> */
.L_x_16:


//--------------------- .text.add_vecs_float      --------------------------
	.section	.text.add_vecs_float,"ax",@progbits
	.align	128
        .global         add_vecs_float
        .type           add_vecs_float,@function
        .size           add_vecs_float,(.L_x_17 - add_vecs_float)
        .other          add_vecs_float,@"STO_CUDA_ENTRY STV_DEFAULT"
add_vecs_float:
.text.add_vecs_float:
        /* <DEDUP_REMOVED lines=23> */
[----:B----4-:R-:W2:Y:S01]  /*0170*/  @!P3 LDG.E R3, desc[UR8][R2.64] ;  /* 0x000000080203b981 */ /* 0x010ea2000c1e1900 */
[----:B------:R-:W-:-:S06]  /*0180*/  @!P1 LEA.HI.X R5, R6, R5, RZ, 0x2, P5 ;  /* 0x0000000506059211 */ /* 0x000fcc00028f14ff */
[----:B------:R-:W3:Y:S01]  /*0190*/  @!P1 LDG.E R5, desc[UR8][R4.64] ;  /* 0x0000000804059981 */ /* 0x000ee2000c1e1900 */
        /* <DEDUP_REMOVED lines=8> */
[----:B--2---:R0:W-:Y:S04]  /*0220*/  @!P3 STS [R0], R3 ;  /* 0x000000030000b388 */ /* 0x0041e80000000800 */
[----:B---3--:R0:W-:Y:S01]  /*0230*/  @!P1 STS [R8], R5 ;  /* 0x0000000508009388 */ /* 0x0081e20000000800 */
[----:B------:R-:W-:Y:S07]  /*0240*/  BAR.SYNC.DEFER_BLOCKING 0x0 ;  /* 0x0000000000007b1d */ /* 0x000fee0000010000 */
[----:B------:R-:W-:Y:S05]  /*0250*/  @P0 EXIT ;  /* 0x000000000000094d */ /* 0x000fea0003800000 */
[----:B------:R-:W1:Y:S01]  /*0260*/  LDCU.64 UR4, c[0x0][0x398] ;  /* 0x00007300ff0477ac */ /* 0x000e620008000a00 */
[----:B------:R-:W-:Y:S01]  /*0270*/  IMAD.MOV.U32 R7, RZ, RZ, RZ ;  /* 0x000000ffff077224 */ /* 0x000fe200078e00ff */
[----:B0-----:R-:W-:Y:S01]  /*0280*/  LDS R0, [R0] ;  /* 0x0000000000007984 */ /* 0x001fe20000000800 */
[----:B------:R-:W0:Y:S01]  /*0290*/  LDCU.64 UR6, c[0x0][0x380] ;  /* 0x00007000ff0677ac */ /* 0x000e220008000a00 */
[----:B-1----:R-:W-:-:S04]  /*02a0*/  IMAD.WIDE.U32 R4, R9, UR4, R6 ;  /* 0x0000000409047c25 */ /* 0x002fc8000f8e0006 */
[----:B------:R-:W-:Y:S01]  /*02b0*/  IMAD R9, R9, UR5, R5 ;  /* 0x0000000509097c24 */ /* 0x000fe2000f8e0205 */
[C---:B0-----:R-:W-:Y:S01]  /*02c0*/  LEA R2, P0, R4.reuse, UR6, 0x2 ;  /* 0x0000000604027c11 */ /* 0x041fe2000f8010ff */
[----:B------:R-:W0:Y:S03]  /*02d0*/  LDS R5, [R8] ;  /* 0x0000000008057984 */ /* 0x000e260000000800 */
[----:B------:R-:W-:-:S05]  /*02e0*/  LEA.HI.X R3, R4, UR7, R9, 0x2, P0 ;  /* 0x0000000704037c11 */ /* 0x000fca00080f1409 */
[----:B------:R-:W2:Y:S01]  /*02f0*/  LDG.E R4, desc[UR8][R2.64] ;  /* 0x0000000802047981 */ /* 0x000ea2000c1e1900 */
[----:B0-----:R-:W-:-:S04]  /*0300*/  FADD R5, R0, R5 ;  /* 0x0000000500057221 */ /* 0x001fc80000000000 */
[----:B--2---:R-:W-:-:S05]  /*0310*/  FADD R5, R5, R4 ;  /* 0x0000000405057221 */ /* 0x004fca0000000000 */
[----:B------:R-:W-:Y:S01]  /*0320*/  STG.E desc[UR8][R2.64], R5 ;  /* 0x0000000502007986 */ /* 0x000fe2000c101908 */
[----:B------:R-:W-:Y:S05]  /*0330*/  EXIT ;  /* 0x000000000000794d */ /* 0x000fea0003800000 */
.L_x_1:
        /* <DEDUP_REMOVED lines=12> */
.L_x_17:


//--------------------- .text.colsumsq_float      --------------------------
	.section	.text.colsumsq_float,"ax",@progbits
	.align	128
        .global         colsumsq_float
        .type           colsumsq_float,@function
        .size           colsumsq_float,(.L_x_18 - colsumsq_float)
        .other          colsumsq_float,@"STO_CUDA_ENTRY STV_DEFAULT"
colsumsq_float:
.text.colsumsq_float:
[----:B------:R-:W-:Y:S01]  /*0000*/  LDC R1, c[0x0][0x37c] ;  /* 0x0000df00ff017b82 */ /* 0x000fe20000000800 */
[----:B------:R-:W0:Y:S07]  /*0010*/  S2R R11, SR_TID.X ;  /* 0x00000000000b7919 */ /* 0x000e2e0000002100 */
[----:B------:R-:W0:Y:S01]  /*0020*/  S2UR UR4, SR_CTAID.X ;  /* 0x00000000000479c3 */ /* 0x000e220000002500 */
[----:B------:R-:W1:Y:S07]  /*0030*/  LDCU.64 UR6, c[0x0][0x388] ;  /* 0x00007100ff0677ac */ /* 0x000e6e0008000a00 */
[----:B------:R-:W0:Y:S02]  /*0040*/  LDC R10, c[0x0][0x360] ;  /* 0x0000d800ff0a7b82 */ /* 0x000e240000000800 */
[----:B0-----:R-:W-:-:S05]  /*0050*/  IMAD R10, R10, UR4, R11 ;  /* 0x000000040a0a7c24 */ /* 0x001fca000f8e020b */
[----:B-1----:R-:W-:Y:S02]  /*0060*/  ISETP.GE.U32.AND P0, PT, R10, UR6, PT ;  /* 0x000000060a007c0c */ /* 0x002fe4000bf06070 */
[----:B------:R-:W-:-:S04]  /*0070*/  SHF.R.S32.HI R11, RZ, 0x1f, R10 ;  /* 0x0000001fff0b7819 */ /* 0x000fc8000001140a */
[----:B------:R-:W-:-:S13]  /*0080*/  ISETP.GE.U32.AND.EX P0, PT, R11, UR7, PT, P0 ;  /* 0x000000070b007c0c */ /* 0x000fda000bf06100 */
[----:B------:R-:W-:Y:S05]  /*0090*/  @P0 EXIT ;  /* 0x000000000000094d */ /* 0x000fea0003800000 */
[----:B------:R-:W0:Y:S01]  /*00a0*/  LDCU.64 UR8, c[0x0][0x390] ;  /* 0x00007200ff0877ac */ /* 0x000e220008000a00 */
[----:B------:R-:W-:Y:S01]  /*00b0*/  HFMA2 R4, -RZ, RZ, 0, 0 ;  /* 0x00000000ff047431 */ /* 0x000fe200000001ff */
[----:B------:R-:W1:Y:S01]  /*00c0*/  LDCU.64 UR10, c[0x0][0x358] ;  /* 0x00006b00ff0a77ac */ /* 0x000e620008000a00 */
[----:B0-----:R-:W-:-:S04]  /*00d0*/  UISETP.NE.U32.AND UP0, UPT, UR8, URZ, UPT ;  /* 0x000000ff0800728c */ /* 0x001fc8000bf05070 */
[----:B------:R-:W-:-:S09]  /*00e0*/  UISETP.NE.AND.EX UP0, UPT, UR9, URZ, UPT, UP0 ;  /* 0x000000ff0900728c */ /* 0x000fd2000bf05300 */
[----:B-1----:R-:W-:Y:S05]  /*00f0*/  BRA.U !UP0, `(.L_x_2) ;  /* 0x0000000d08747547 */ /* 0x002fea000b800000 */
[----:B------:R-:W-:Y:S01]  /*0100*/  UISETP.GE.U32.AND UP1, UPT, UR8, 0x10, UPT ;  /* 0x000000100800788c */ /* 0x000fe2000bf26070 */
[----:B------:R-:W-:Y:S01]  /*0110*/  MOV R4, RZ ;  /* 0x000000ff00047202 */ /* 0x000fe20000000f00 */
[----:B------:R-:W-:Y:S02]  /*0120*/  ULOP3.LUT UR12, UR8, 0xf, URZ, 0xc0, !UPT ;  /* 0x0000000f080c7892 */ /* 0x000fe4000f8ec0ff */
[----:B------:R-:W-:Y:S02]  /*0130*/  UISETP.GE.U32.AND.EX UP1, UPT, UR9, URZ, UPT, UP1 ;  /* 0x000000ff0900728c */ /* 0x000fe4000bf26110 */
[----:B------:R-:W-:Y:S01]  /*0140*/  UISETP.NE.U32.AND UP0, UPT, UR12, URZ, UPT ;  /* 0x000000ff0c00728c */ /* 0x000fe2000bf05070 */
[----:B------:R-:W-:Y:S01]  /*0150*/  UMOV UR5, URZ ;  /* 0x000000ff00057c82 */ /* 0x000fe20008000000 */
[----:B------:R-:W-:Y:S02]  /*0160*/  UMOV UR6, URZ ;  /* 0x000000ff00067c82 */ /* 0x000fe40008000000 */
[----:B------:R-:W-:-:S03]  /*0170*/  UISETP.NE.AND.EX UP0, UPT, URZ, URZ, UPT, UP0 ;  /* 0x000000ffff00728c */ /* 0x000fc6000bf05300 */
[----:B------:R-:W-:Y:S08]  /*0180*/  BRA.U !UP1, `(.L_x_3) ;  /* 0x00000005094c7547 */ /* 0x000ff0000b800000 */
[----:B------:R-:W0:Y:S01]  /*0190*/  LDC.64 R8, c[0x0][0x398] ;  /* 0x0000e600ff087b82 */ /* 0x000e220000000a00 */
[----:B------:R-:W1:Y:S01]  /*01a0*/  LDCU.64 UR14, c[0x0][0x380] ;  /* 0x00007000ff0e77ac */ /* 0x000e620008000a00 */
[----:B------:R-:W-:Y:S01]  /*01b0*/  IMAD.MOV.U32 R4, RZ, RZ, RZ ;  /* 0x000000ffff047224 */ /* 0x000fe200078e00ff */
[----:B------:R-:W2:Y:S01]  /*01c0*/  LDCU UR6, c[0x0][0x394] ;  /* 0x00007280ff0677ac */ /* 0x000ea20008000800 */
[----:B------:R-:W-:-:S07]  /*01d0*/  ULOP3.LUT UR5, UR8, 0xfffffff0, URZ, 0xc0, !UPT ;  /* 0xfffffff008057892 */ /* 0x000fce000f8ec0ff */
[----:B------:R-:W-:Y:S01]  /*01e0*/  UMOV UR4, UR5 ;  /* 0x0000000500047c82 */ /* 0x000fe20008000000 */
[----:B-1----:R-:W-:-:S04]  /*01f0*/  LEA R0, P0, R10, UR14, 0x2 ;  /* 0x0000000e0a007c11 */ /* 0x002fc8000f8010ff */
[----:B------:R-:W-:Y:S01]  /*0200*/  LEA.HI.X R3, R10, UR15, R11, 0x2, P0 ;  /* 0x0000000f0a037c11 */ /* 0x000fe200080f140b */
[----:B--2---:R-:W-:Y:S01]  /*0210*/  UMOV UR7, UR6 ;  /* 0x0000000600077c82 */ /* 0x004fe20008000000 */
[C-C-:B0-----:R-:W-:Y:S02]  /*0220*/  SHF.L.U64.HI R2, R8.reuse, 0x6, R9.reuse ;  /* 0x0000000608027819 */ /* 0x141fe40000010209 */
[C---:B------:R-:W-:Y:S02]  /*0230*/  SHF.L.U64.HI R6, R8.reuse, 0x2, R9 ;  /* 0x0000000208067819 */ /* 0x040fe40000010209 */
[----:B------:R-:W-:-:S07]  /*0240*/  SHF.L.U32 R5, R8, 0x2, RZ ;  /* 0x0000000208057819 */ /* 0x000fce00000006ff */
.L_x_4:
[----:B------:R-:W-:Y:S01]  /*0250*/  IMAD.MOV.U32 R14, RZ, RZ, R0 ;  /* 0x000000ffff0e7224 */ /* 0x000fe200078e0000 */
[----:B------:R-:W-:-:S05]  /*0260*/  MOV R15, R3 ;  /* 0x00000003000f7202 */ /* 0x000fca0000000f00 */
[----:B------:R-:W2:Y:S01]  /*0270*/  LDG.E R9, desc[UR10][R14.64] ;  /* 0x0000000a0e097981 */ /* 0x000ea2000c1e1900 */
[----:B------:R-:W-:-:S05]  /*0280*/  IADD3 R26, P0, PT, R0, R5, RZ ;  /* 0x00000005001a7210 */ /* 0x000fca0007f1e0ff */
[----:B------:R-:W-:Y:S01]  /*0290*/  IMAD.X R27, R3, 0x1, R6, P0 ;  /* 0x00000001031b7824 */ /* 0x000fe200000e0606 */
[----:B------:R-:W-:-:S04]  /*02a0*/  IADD3 R20, P0, PT, R26, R5, RZ ;  /* 0x000000051a147210 */ /* 0x000fc80007f1e0ff */
[----:B------:R-:W-:Y:S01]  /*02b0*/  IADD3.X R21, PT, PT, R27, R6, RZ, P0, !PT ;  /* 0x000000061b157210 */ /* 0x000fe200007fe4ff */
[----:B------:R-:W3:Y:S01]  /*02c0*/  LDG.E R7, desc[UR10][R26.64] ;  /* 0x0000000a1a077981 */ /* 0x000ee2000c1e1900 */
[----:B------:R-:W-:-:S03]  /*02d0*/  IADD3 R12, P0, PT, R20, R5, RZ ;  /* 0x00000005140c7210 */ /* 0x000fc60007f1e0ff */
[----:B------:R-:W4:Y:S01]  /*02e0*/  LDG.E R20, desc[UR10][R20.64] ;  /* 0x0000000a14147981 */ /* 0x000f22000c1e1900 */
[----:B------:R-:W-:Y:S02]  /*02f0*/  IADD3.X R13, PT, PT, R21, R6, RZ, P0, !PT ;  /* 0x00000006150d7210 */ /* 0x000fe400007fe4ff */
[----:B------:R-:W-:-:S05]  /*0300*/  IADD3 R18, P0, PT, R12, R5, RZ ;  /* 0x000000050c127210 */ /* 0x000fca0007f1e0ff */
[----:B------:R-:W-:Y:S01]  /*0310*/  IMAD.X R19, R13, 0x1, R6, P0 ;  /* 0x000000010d137824 */ /* 0x000fe200000e0606 */
[-C--:B------:R-:W-:Y:S01]  /*0320*/  IADD3 R16, P0, PT, R18, R5.reuse, RZ ;  /* 0x0000000512107210 */ /* 0x080fe20007f1e0ff */
[----:B------:R0:W5:Y:S03]  /*0330*/  LDG.E R21, desc[UR10][R12.64] ;  /* 0x0000000a0c157981 */ /* 0x000166000c1e1900 */
[----:B------:R-:W-:Y:S01]  /*0340*/  IADD3.X R17, PT, PT, R19, R6, RZ, P0, !PT ;  /* 0x0000000613117210 */ /* 0x000fe200007fe4ff */
[----:B------:R-:W5:Y:S01]  /*0350*/  LDG.E R29, desc[UR10][R18.64] ;  /* 0x0000000a121d7981 */ /* 0x000f62000c1e1900 */
[----:B------:R-:W-:-:S03]  /*0360*/  IADD3 R22, P0, PT, R16, R5, RZ ;  /* 0x0000000510167210 */ /* 0x000fc60007f1e0ff */
[----:B------:R1:W5:Y:S01]  /*0370*/  LDG.E R28, desc[UR10][R16.64] ;  /* 0x0000000a101c7981 */ /* 0x000362000c1e1900 */
[----:B------:R-:W-:Y:S02]  /*0380*/  IADD3.X R23, PT, PT, R17, R6, RZ, P0, !PT ;  /* 0x0000000611177210 */ /* 0x000fe400007fe4ff */
[----:B------:R-:W-:-:S03]  /*0390*/  IADD3 R24, P0, PT, R22, R5, RZ ;  /* 0x0000000516187210 */ /* 0x000fc60007f1e0ff */
[----:B------:R1:W5:Y:S02]  /*03a0*/  LDG.E R27, desc[UR10][R22.64] ;  /* 0x0000000a161b7981 */ /* 0x000364000c1e1900 */
[----:B------:R-:W-:Y:S01]  /*03b0*/  IMAD.X R25, R23, 0x1, R6, P0 ;  /* 0x0000000117197824 */ /* 0x000fe200000e0606 */
[----:B0-----:R-:W-:-:S04]  /*03c0*/  IADD3 R12, P0, PT, R24, R5, RZ ;  /* 0x00000005180c7210 */ /* 0x001fc80007f1e0ff */
[----:B------:R-:W-:Y:S01]  /*03d0*/  IADD3.X R13, PT, PT, R25, R6, RZ, P0, !PT ;  /* 0x00000006190d7210 */ /* 0x000fe200007fe4ff */
[----:B------:R0:W5:Y:S01]  /*03e0*/  LDG.E R26, desc[UR10][R24.64] ;  /* 0x0000000a181a7981 */ /* 0x000162000c1e1900 */
[----:B------:R-:W-:-:S03]  /*03f0*/  IADD3 R14, P0, PT, R12, R5, RZ ;  /* 0x000000050c0e7210 */ /* 0x000fc60007f1e0ff */
[----:B------:R-:W5:Y:S01]  /*0400*/  LDG.E R12, desc[UR10][R12.64] ;  /* 0x0000000a0c0c7981 */ /* 0x000f62000c1e1900 */
[----:B------:R-:W-:Y:S02]  /*0410*/  IADD3.X R15, PT, PT, R13, R6, RZ, P0, !PT ;  /* 0x000000060d0f7210 */ /* 0x000fe400007fe4ff */
[----:B-1----:R-:W-:-:S05]  /*0420*/  IADD3 R16, P0, PT, R14, R5, RZ ;  /* 0x000000050e107210 */ /* 0x002fca0007f1e0ff */
[----:B------:R-:W-:Y:S01]  /*0430*/  IMAD.X R17, R15, 0x1, R6, P0 ;  /* 0x000000010f117824 */ /* 0x000fe200000e0606 */
[-C--:B------:R-:W-:Y:S01]  /*0440*/  IADD3 R18, P0, PT, R16, R5.reuse, RZ ;  /* 0x0000000510127210 */ /* 0x080fe20007f1e0ff */
[----:B------:R1:W5:Y:S03]  /*0450*/  LDG.E R13, desc[UR10][R14.64] ;  /* 0x0000000a0e0d7981 */ /* 0x000366000c1e1900 */
[----:B------:R-:W-:Y:S01]  /*0460*/  IADD3.X R19, PT, PT, R17, R6, RZ, P0, !PT ;  /* 0x0000000611137210 */ /* 0x000fe200007fe4ff */
[----:B------:R-:W5:Y:S01]  /*0470*/  LDG.E R16, desc[UR10][R16.64] ;  /* 0x0000000a10107981 */ /* 0x000f62000c1e1900 */
[----:B------:R-:W-:-:S04]  /*0480*/  IADD3 R22, P0, PT, R18, R5, RZ ;  /* 0x0000000512167210 */ /* 0x000fc80007f1e0ff */
[-C--:B------:R-:W-:Y:S02]  /*0490*/  IADD3.X R23, PT, PT, R19, R6.reuse, RZ, P0, !PT ;  /* 0x0000000613177210 */ /* 0x080fe400007fe4ff */
[-C--:B0-----:R-:W-:Y:S01]  /*04a0*/  IADD3 R24, P0, PT, R22, R5.reuse, RZ ;  /* 0x0000000516187210 */ /* 0x081fe20007f1e0ff */
[----:B------:R0:W5:Y:S04]  /*04b0*/  LDG.E R17, desc[UR10][R18.64] ;  /* 0x0000000a12117981 */ /* 0x000168000c1e1900 */
[----:B------:R-:W-:Y:S01]  /*04c0*/  IMAD.X R25, R23, 0x1, R6, P0 ;  /* 0x0000000117197824 */ /* 0x000fe200000e0606 */
[-C--:B-1----:R-:W-:Y:S01]  /*04d0*/  IADD3 R14, P0, PT, R24, R5.reuse, RZ ;  /* 0x00000005180e7210 */ /* 0x082fe20007f1e0ff */
[----:B------:R2:W5:Y:S03]  /*04e0*/  LDG.E R22, desc[UR10][R22.64] ;  /* 0x0000000a16167981 */ /* 0x000566000c1e1900 */
[----:B------:R-:W-:Y:S01]  /*04f0*/  IADD3.X R15, PT, PT, R25, R6, RZ, P0, !PT ;  /* 0x00000006190f7210 */ /* 0x000fe200007fe4ff */
[----:B------:R-:W5:Y:S01]  /*0500*/  LDG.E R24, desc[UR10][R24.64] ;  /* 0x0000000a18187981 */ /* 0x000f62000c1e1900 */
[----:B0-----:R-:W-:-:S04]  /*0510*/  IADD3 R18, P0, PT, R14, R5, RZ ;  /* 0x000000050e127210 */ /* 0x001fc80007f1e0ff */
[----:B------:R-:W-:Y:S01]  /*0520*/  IADD3.X R19, PT, PT, R15, R6, RZ, P0, !PT ;  /* 0x000000060f137210 */ /* 0x000fe200007fe4ff */
[----:B--2---:R-:W-:Y:S02]  /*0530*/  FFMA R23, R9, R9, R4 ;  /* 0x0000000909177223 */ /* 0x004fe40000000004 */
[----:B------:R-:W2:Y:S04]  /*0540*/  LDG.E R4, desc[UR10][R14.64] ;  /* 0x0000000a0e047981 */ /* 0x000ea8000c1e1900 */
[----:B------:R-:W2:Y:S01]  /*0550*/  LDG.E R9, desc[UR10][R18.64] ;  /* 0x0000000a12097981 */ /* 0x000ea2000c1e1900 */
[----:B---3--:R-:W-:-:S04]  /*0560*/  FFMA R7, R7, R7, R23 ;  /* 0x0000000707077223 */ /* 0x008fc80000000017 */
[----:B----4-:R-:W-:-:S04]  /*0570*/  FFMA R20, R20, R20, R7 ;  /* 0x0000001414147223 */ /* 0x010fc80000000007 */
[----:B-----5:R-:W-:-:S04]  /*0580*/  FFMA R20, R21, R21, R20 ;  /* 0x0000001515147223 */ /* 0x020fc80000000014 */
[----:B------:R-:W-:-:S04]  /*0590*/  FFMA R29, R29, R29, R20 ;  /* 0x0000001d1d1d7223 */ /* 0x000fc80000000014 */
[----:B------:R-:W-:-:S04]  /*05a0*/  FFMA R28, R28, R28, R29 ;  /* 0x0000001c1c1c7223 */ /* 0x000fc8000000001d */
[----:B------:R-:W-:-:S04]  /*05b0*/  FFMA R27, R27, R27, R28 ;  /* 0x0000001b1b1b7223 */ /* 0x000fc8000000001c */
[----:B------:R-:W-:-:S04]  /*05c0*/  FFMA R27, R26, R26, R27 ;  /* 0x0000001a1a1b7223 */ /* 0x000fc8000000001b */
[----:B------:R-:W-:Y:S01]  /*05d0*/  FFMA R12, R12, R12, R27 ;  /* 0x0000000c0c0c7223 */ /* 0x000fe2000000001b */
[----:B------:R-:W-:-:S03]  /*05e0*/  UIADD3 UR4, UP1, UPT, UR4, -0x10, URZ ;  /* 0xfffffff004047890 */ /* 0x000fc6000ff3e0ff */
[----:B------:R-:W-:-:S04]  /*05f0*/  FFMA R13, R13, R13, R12 ;  /* 0x0000000d0d0d7223 */ /* 0x000fc8000000000c */
[----:B------:R-:W-:Y:S01]  /*0600*/  FFMA R16, R16, R16, R13 ;  /* 0x0000001010107223 */ /* 0x000fe2000000000d */
[----:B------:R-:W-:Y:S02]  /*0610*/  UIADD3.X UR7, UPT, UPT, UR7, -0x1, URZ, UP1, !UPT ;  /* 0xffffffff07077890 */ /* 0x000fe40008ffe4ff */
[----:B------:R-:W-:Y:S01]  /*0620*/  UISETP.NE.U32.AND UP1, UPT, UR4, URZ, UPT ;  /* 0x000000ff0400728c */ /* 0x000fe2000bf25070 */
[----:B------:R-:W-:-:S03]  /*0630*/  FFMA R17, R17, R17, R16 ;  /* 0x0000001111117223 */ /* 0x000fc60000000010 */
[----:B------:R-:W-:Y:S01]  /*0640*/  UISETP.NE.AND.EX UP1, UPT, UR7, URZ, UPT, UP1 ;  /* 0x000000ff0700728c */ /* 0x000fe2000bf25310 */
[----:B------:R-:W-:Y:S01]  /*0650*/  FFMA R17, R22, R22, R17 ;  /* 0x0000001616117223 */ /* 0x000fe20000000011 */
[----:B------:R-:W-:-:S03]  /*0660*/  LEA R0, P0, R8, R0, 0x6 ;  /* 0x0000000008007211 */ /* 0x000fc600078030ff */
[----:B------:R-:W-:Y:S02]  /*0670*/  FFMA R17, R24, R24, R17 ;  /* 0x0000001818117223 */ /* 0x000fe40000000011 */
[----:B------:R-:W-:Y:S02]  /*0680*/  IMAD.X R3, R3, 0x1, R2, P0 ;  /* 0x0000000103037824 */ /* 0x000fe400000e0602 */
[----:B--2---:R-:W-:-:S04]  /*0690*/  FFMA R4, R4, R4, R17 ;  /* 0x0000000404047223 */ /* 0x004fc80000000011 */
[----:B------:R-:W-:Y:S01]  /*06a0*/  FFMA R4, R9, R9, R4 ;  /* 0x0000000909047223 */ /* 0x000fe20000000004 */
[----:B------:R-:W-:Y:S06]  /*06b0*/  BRA.U UP1, `(.L_x_4) ;  /* 0xfffffff901e47547 */ /* 0x000fec000b83ffff */
.L_x_3:
[----:B------:R-:W-:Y:S05]  /*06c0*/  BRA.U !UP0, `(.L_x_2) ;  /* 0x0000000908007547 */ /* 0x000fea000b800000 */
[----:B------:R-:W-:Y:S02]  /*06d0*/  UISETP.GE.U32.AND UP1, UPT, UR12, 0x8, UPT ;  /* 0x000000080c00788c */ /* 0x000fe4000bf26070 */
[----:B------:R-:W-:Y:S02]  /*06e0*/  ULOP3.LUT UR15, UR8, 0x7, URZ, 0xc0, !UPT ;  /* 0x00000007080f7892 */ /* 0x000fe4000f8ec0ff */
[----:B------:R-:W-:Y:S02]  /*06f0*/  UISETP.GE.U32.AND.EX UP1, UPT, URZ, URZ, UPT, UP1 ;  /* 0x000000ffff00728c */ /* 0x000fe4000bf26110 */
[----:B------:R-:W-:-:S04]  /*0700*/  UISETP.NE.U32.AND UP0, UPT, UR15, URZ, UPT ;  /* 0x000000ff0f00728c */ /* 0x000fc8000bf05070 */
[----:B------:R-:W-:-:S03]  /*0710*/  UISETP.NE.AND.EX UP0, UPT, URZ, URZ, UPT, UP0 ;  /* 0x000000ffff00728c */ /* 0x000fc6000bf05300 */
[----:B------:R-:W-:Y:S08]  /*0720*/  BRA.U !UP1, `(.L_x_5) ;  /* 0x0000000109f47547 */ /* 0x000ff0000b800000 */
[----:B------:R-:W0:Y:S01]  /*0730*/  LDC.64 R6, c[0x0][0x398] ;  /* 0x0000e600ff067b82 */ /* 0x000e220000000a00 */
[----:B------:R-:W1:Y:S01]  /*0740*/  LDCU.64 UR16, c[0x0][0x380] ;  /* 0x00007000ff1077ac */ /* 0x000e620008000a00 */
[----:B------:R-:W-:Y:S02]  /*0750*/  UIADD3 UR4, UPT, UPT, UR5, 0x1, URZ ;  /* 0x0000000105047890 */ /* 0x000fe4000fffe0ff */
[----:B------:R-:W-:Y:S02]  /*0760*/  UIADD3 UR14, UPT, UPT, UR5, 0x2, URZ ;  /* 0x00000002050e7890 */ /* 0x000fe4000fffe0ff */
[----:B------:R-:W-:Y:S02]  /*0770*/  UIADD3 UR13, UPT, UPT, UR5, 0x3, URZ ;  /* 0x00000003050d7890 */ /* 0x000fe4000fffe0ff */
[----:B------:R-:W-:Y:S02]  /*0780*/  UIADD3 UR12, UPT, UPT, UR5, 0x4, URZ ;  /* 0x00000004050c7890 */ /* 0x000fe4000fffe0ff */
[----:B------:R-:W-:-:S02]  /*0790*/  UIADD3 UR9, UPT, UPT, UR5, 0x5, URZ ;  /* 0x0000000505097890 */ /* 0x000fc4000fffe0ff */
[----:B------:R-:W-:Y:S01]  /*07a0*/  UIADD3 UR7, UPT, UPT, UR5, 0x6, URZ ;  /* 0x0000000605077890 */ /* 0x000fe2000fffe0ff */
[----:B0-----:R-:W-:-:S04]  /*07b0*/  IMAD.WIDE.U32 R2, R6, UR4, R10 ;  /* 0x0000000406027c25 */ /* 0x001fc8000f8e000a */
[----:B------:R-:W-:Y:S01]  /*07c0*/  IMAD R3, R7, UR4, R3 ;  /* 0x0000000407037c24 */ /* 0x000fe2000f8e0203 */
[----:B-1----:R-:W-:Y:S01]  /*07d0*/  LEA R20, P0, R2, UR16, 0x2 ;  /* 0x0000001002147c11 */ /* 0x002fe2000f8010ff */
[C---:B------:R-:W-:Y:S01]  /*07e0*/  IMAD R0, R6.reuse, UR6, RZ ;  /* 0x0000000606007c24 */ /* 0x040fe2000f8e02ff */
[----:B------:R-:W-:Y:S02]  /*07f0*/  UIADD3 UR4, UPT, UPT, UR5, 0x7, URZ ;  /* 0x0000000705047890 */ /* 0x000fe4000fffe0ff */
[----:B------:R-:W-:Y:S01]  /*0800*/  IMAD.WIDE.U32 R8, R6, UR5, R10 ;  /* 0x0000000506087c25 */ /* 0x000fe2000f8e000a */
[----:B------:R-:W-:-:S03]  /*0810*/  LEA.HI.X R21, R2, UR17, R3, 0x2, P0 ;  /* 0x0000001102157c11 */ /* 0x000fc600080f1403 */
[----:B------:R-:W-:Y:S01]  /*0820*/  IMAD R3, R7, UR5, R0 ;  /* 0x0000000507037c24 */ /* 0x000fe2000f8e0200 */
[----:B------:R-:W-:Y:S01]  /*0830*/  LEA R26, P0, R8, UR16, 0x2 ;  /* 0x00000010081a7c11 */ /* 0x000fe2000f8010ff */
[----:B------:R-:W-:Y:S01]  /*0840*/  IMAD.WIDE.U32 R16, R6, UR14, R10 ;  /* 0x0000000e06107c25 */ /* 0x000fe2000f8e000a */
[----:B------:R-:W2:Y:S02]  /*0850*/  LDG.E R20, desc[UR10][R20.64] ;  /* 0x0000000a14147981 */ /* 0x000ea4000c1e1900 */
[----:B------:R-:W-:Y:S01]  /*0860*/  IADD3 R9, PT, PT, R9, R3, RZ ;  /* 0x0000000309097210 */ /* 0x000fe20007ffe0ff */
[C---:B------:R-:W-:Y:S01]  /*0870*/  IMAD R5, R7.reuse, UR14, R17 ;  /* 0x0000000e07057c24 */ /* 0x040fe2000f8e0211 */
[----:B------:R-:W-:Y:S01]  /*0880*/  LEA R18, P1, R16, UR16, 0x2 ;  /* 0x0000001010127c11 */ /* 0x000fe2000f8210ff */
[----:B------:R-:W-:Y:S01]  /*0890*/  IMAD.WIDE.U32 R22, R6, UR13, R10 ;  /* 0x0000000d06167c25 */ /* 0x000fe2000f8e000a */
[----:B------:R-:W-:Y:S02]  /*08a0*/  LEA.HI.X R27, R8, UR17, R9, 0x2, P0 ;  /* 0x00000011081b7c11 */ /* 0x000fe400080f1409 */
[----:B------:R-:W-:Y:S01]  /*08b0*/  LEA.HI.X R19, R16, UR17, R5, 0x2, P1 ;  /* 0x0000001110137c11 */ /* 0x000fe200088f1405 */
[----:B------:R-:W-:Y:S01]  /*08c0*/  IMAD.WIDE.U32 R24, R6, UR12, R10 ;  /* 0x0000000c06187c25 */ /* 0x000fe2000f8e000a */
[----:B------:R-:W-:Y:S01]  /*08d0*/  LEA R16, P0, R22, UR16, 0x2 ;  /* 0x0000001016107c11 */ /* 0x000fe2000f8010ff */
[----:B------:R-:W3:Y:S02]  /*08e0*/  LDG.E R5, desc[UR10][R26.64] ;  /* 0x0000000a1a057981 */ /* 0x000ee4000c1e1900 */
[C---:B------:R-:W-:Y:S01]  /*08f0*/  IMAD R17, R7.reuse, UR13, R23 ;  /* 0x0000000d07117c24 */ /* 0x040fe2000f8e0217 */
[----:B------:R-:W-:Y:S01]  /*0900*/  LEA R8, P1, R24, UR16, 0x2 ;  /* 0x0000001018087c11 */ /* 0x000fe2000f8210ff */
[----:B------:R-:W-:Y:S01]  /*0910*/  IMAD R9, R7, UR12, R25 ;  /* 0x0000000c07097c24 */ /* 0x000fe2000f8e0219 */
[----:B------:R-:W4:Y:S01]  /*0920*/  LDG.E R18, desc[UR10][R18.64] ;  /* 0x0000000a12127981 */ /* 0x000f22000c1e1900 */
[----:B------:R-:W-:Y:S01]  /*0930*/  IMAD.WIDE.U32 R14, R6, UR9, R10 ;  /* 0x00000009060e7c25 */ /* 0x000fe2000f8e000a */
[----:B------:R-:W-:-:S02]  /*0940*/  LEA.HI.X R17, R22, UR17, R17, 0x2, P0 ;  /* 0x0000001116117c11 */ /* 0x000fc400080f1411 */
[----:B------:R-:W-:Y:S01]  /*0950*/  LEA.HI.X R9, R24, UR17, R9, 0x2, P1 ;  /* 0x0000001118097c11 */ /* 0x000fe200088f1409 */
[----:B------:R-:W-:Y:S01]  /*0960*/  IMAD.WIDE.U32 R12, R6, UR7, R10 ;  /* 0x00000007060c7c25 */ /* 0x000fe2000f8e000a */
[----:B------:R-:W-:Y:S01]  /*0970*/  LEA R24, P0, R14, UR16, 0x2 ;  /* 0x000000100e187c11 */ /* 0x000fe2000f8010ff */
[----:B------:R-:W5:Y:S02]  /*0980*/  LDG.E R16, desc[UR10][R16.64] ;  /* 0x0000000a10107981 */ /* 0x000f64000c1e1900 */
[C---:B------:R-:W-:Y:S01]  /*0990*/  IMAD R15, R7.reuse, UR9, R15 ;  /* 0x00000009070f7c24 */ /* 0x040fe2000f8e020f */
[----:B------:R-:W-:Y:S01]  /*09a0*/  LEA R22, P1, R12, UR16, 0x2 ;  /* 0x000000100c167c11 */ /* 0x000fe2000f8210ff */
[----:B------:R-:W-:Y:S01]  /*09b0*/  IMAD.WIDE.U32 R2, R6, UR4, R10 ;  /* 0x0000000406027c25 */ /* 0x000fe2000f8e000a */
[----:B------:R-:W5:Y:S02]  /*09c0*/  LDG.E R8, desc[UR10][R8.64] ;  /* 0x0000000a08087981 */ /* 0x000f64000c1e1900 */
[----:B------:R-:W-:Y:S01]  /*09d0*/  LEA.HI.X R25, R14, UR17, R15, 0x2, P0 ;  /* 0x000000110e197c11 */ /* 0x000fe200080f140f */
[C---:B------:R-:W-:Y:S01]  /*09e0*/  IMAD R13, R7.reuse, UR7, R13 ;  /* 0x00000007070d7c24 */ /* 0x040fe2000f8e020d */
[----:B------:R-:W-:Y:S01]  /*09f0*/  LEA R6, P0, R2, UR16, 0x2 ;  /* 0x0000001002067c11 */ /* 0x000fe2000f8010ff */
[----:B------:R-:W-:-:S02]  /*0a00*/  IMAD R7, R7, UR4, R3 ;  /* 0x0000000407077c24 */ /* 0x000fc4000f8e0203 */
[----:B------:R-:W5:Y:S01]  /*0a10*/  LDG.E R24, desc[UR10][R24.64] ;  /* 0x0000000a18187981 */ /* 0x000f62000c1e1900 */
[----:B------:R-:W-:Y:S02]  /*0a20*/  LEA.HI.X R23, R12, UR17, R13, 0x2, P1 ;  /* 0x000000110c177c11 */ /* 0x000fe400088f140d */
[----:B------:R-:W-:-:S03]  /*0a30*/  LEA.HI.X R7, R2, UR17, R7, 0x2, P0 ;  /* 0x0000001102077c11 */ /* 0x000fc600080f1407 */
[----:B------:R-:W5:Y:S04]  /*0a40*/  LDG.E R22, desc[UR10][R22.64] ;  /* 0x0000000a16167981 */ /* 0x000f68000c1e1900 */
[----:B------:R-:W5:Y:S01]  /*0a50*/  LDG.E R6, desc[UR10][R6.64] ;  /* 0x0000000a06067981 */ /* 0x000f62000c1e1900 */
[----:B------:R-:W-:Y:S01]  /*0a60*/  UIADD3 UR5, UPT, UPT, UR5, 0x8, URZ ;  /* 0x0000000805057890 */ /* 0x000fe2000fffe0ff */
[----:B------:R-:W-:Y:S01]  /*0a70*/  UMOV UR6, URZ ;  /* 0x000000ff00067c82 */ /* 0x000fe20008000000 */
[----:B---3--:R-:W-:-:S04]  /*0a80*/  FFMA R5, R5, R5, R4 ;  /* 0x0000000505057223 */ /* 0x008fc80000000004 */
[----:B--2---:R-:W-:-:S04]  /*0a90*/  FFMA R5, R20, R20, R5 ;  /* 0x0000001414057223 */ /* 0x004fc80000000005 */
[----:B----4-:R-:W-:-:S04]  /*0aa0*/  FFMA R5, R18, R18, R5 ;  /* 0x0000001212057223 */ /* 0x010fc80000000005 */
[----:B-----5:R-:W-:-:S04]  /*0ab0*/  FFMA R5, R16, R16, R5 ;  /* 0x0000001010057223 */ /* 0x020fc80000000005 */
[----:B------:R-:W-:-:S04]  /*0ac0*/  FFMA R5, R8, R8, R5 ;  /* 0x0000000808057223 */ /* 0x000fc80000000005 */
[----:B------:R-:W-:-:S04]  /*0ad0*/  FFMA R5, R24, R24, R5 ;  /* 0x0000001818057223 */ /* 0x000fc80000000005 */
[----:B------:R-:W-:-:S04]  /*0ae0*/  FFMA R5, R22, R22, R5 ;  /* 0x0000001616057223 */ /* 0x000fc80000000005 */
[----:B------:R-:W-:-:S07]  /*0af0*/  FFMA R4, R6, R6, R5 ;  /* 0x0000000606047223 */ /* 0x000fce0000000005 */
.L_x_5:
[----:B------:R-:W-:Y:S05]  /*0b00*/  BRA.U !UP0, `(.L_x_2) ;  /* 0x0000000108f07547 */ /* 0x000fea000b800000 */
[----:B------:R-:W0:Y:S01]  /*0b10*/  LDC.64 R2, c[0x0][0x398] ;  /* 0x0000e600ff027b82 */ /* 0x000e220000000a00 */
[----:B------:R-:W-:Y:S02]  /*0b20*/  UISETP.GE.U32.AND UP1, UPT, UR15, 0x4, UPT ;  /* 0x000000040f00788c */ /* 0x000fe4000bf26070 */
[----:B------:R-:W-:Y:S02]  /*0b30*/  ULOP3.LUT UR7, UR8, 0x3, URZ, 0xc0, !UPT ;  /* 0x0000000308077892 */ /* 0x000fe4000f8ec0ff */
[----:B------:R-:W-:Y:S02]  /*0b40*/  UISETP.GE.U32.AND.EX UP1, UPT, URZ, URZ, UPT, UP1 ;  /* 0x000000ffff00728c */ /* 0x000fe4000bf26110 */
[----:B------:R-:W-:Y:S01]  /*0b50*/  UISETP.NE.U32.AND UP0, UPT, UR7, URZ, UPT ;  /* 0x000000ff0700728c */ /* 0x000fe2000bf05070 */
[----:B------:R-:W-:Y:S01]  /*0b60*/  UMOV UR4, URZ ;  /* 0x000000ff00047c82 */ /* 0x000fe20008000000 */
[----:B------:R-:W1:Y:S02]  /*0b70*/  LDCU.64 UR16, c[0x0][0x380] ;  /* 0x00007000ff1077ac */ /* 0x000e640008000a00 */
[----:B------:R-:W-:-:S03]  /*0b80*/  UISETP.NE.AND.EX UP0, UPT, UR4, URZ, UPT, UP0 ;  /* 0x000000ff0400728c */ /* 0x000fc6000bf05300 */
[----:B------:R-:W-:Y:S08]  /*0b90*/  BRA.U !UP1, `(.L_x_6) ;  /* 0x0000000109847547 */ /* 0x000ff0000b800000 */
[----:B------:R-:W2:Y:S01]  /*0ba0*/  LDC.64 R6, c[0x0][0x398] ;  /* 0x0000e600ff067b82 */ /* 0x000ea20000000a00 */
[----:B------:R-:W3:Y:S01]  /*0bb0*/  LDCU.64 UR8, c[0x0][0x380] ;  /* 0x00007000ff0877ac */ /* 0x000ee20008000a00 */
[----:B------:R-:W-:Y:S02]  /*0bc0*/  UIADD3 UR12, UPT, UPT, UR5, 0x2, URZ ;  /* 0x00000002050c7890 */ /* 0x000fe4000fffe0ff */
[----:B------:R-:W-:Y:S01]  /*0bd0*/  UIADD3 UR13, UPT, UPT, UR5, 0x3, URZ ;  /* 0x00000003050d7890 */ /* 0x000fe2000fffe0ff */
[C---:B--2---:R-:W-:Y:S01]  /*0be0*/  IMAD R0, R6.reuse, UR6, RZ ;  /* 0x0000000606007c24 */ /* 0x044fe2000f8e02ff */
[----:B------:R-:W-:Y:S02]  /*0bf0*/  UIADD3 UR6, UPT, UPT, UR5, 0x1, URZ ;  /* 0x0000000105067890 */ /* 0x000fe4000fffe0ff */
[----:B------:R-:W-:-:S04]  /*0c00*/  IMAD.WIDE.U32 R12, R6, UR5, R10 ;  /* 0x00000005060c7c25 */ /* 0x000fc8000f8e000a */
[----:B------:R-:W-:Y:S01]  /*0c10*/  IMAD R5, R7, UR5, R0 ;  /* 0x0000000507057c24 */ /* 0x000fe2000f8e0200 */
[----:B---3--:R-:W-:Y:S01]  /*0c20*/  LEA R8, P0, R12, UR8, 0x2 ;  /* 0x000000080c087c11 */ /* 0x008fe2000f8010ff */
[----:B------:R-:W-:-:S03]  /*0c30*/  IMAD.WIDE.U32 R18, R6, UR6, R10 ;  /* 0x0000000606127c25 */ /* 0x000fc6000f8e000a */
[----:B------:R-:W-:Y:S01]  /*0c40*/  IADD3 R5, PT, PT, R13, R5, RZ ;  /* 0x000000050d057210 */ /* 0x000fe20007ffe0ff */
[----:B------:R-:W-:-:S03]  /*0c50*/  IMAD.WIDE.U32 R16, R6, UR12, R10 ;  /* 0x0000000c06107c25 */ /* 0x000fc6000f8e000a */
[----:B------:R-:W-:Y:S01]  /*0c60*/  LEA.HI.X R9, R12, UR9, R5, 0x2, P0 ;  /* 0x000000090c097c11 */ /* 0x000fe200080f1405 */
[C---:B------:R-:W-:Y:S01]  /*0c70*/  IMAD R5, R7.reuse, UR6, R19 ;  /* 0x0000000607057c24 */ /* 0x040fe2000f8e0213 */
[----:B------:R-:W-:Y:S01]  /*0c80*/  LEA R14, P0, R18, UR8, 0x2 ;  /* 0x00000008120e7c11 */ /* 0x000fe2000f8010ff */
[C---:B------:R-:W-:Y:S01]  /*0c90*/  IMAD R13, R7.reuse, UR12, R17 ;  /* 0x0000000c070d7c24 */ /* 0x040fe2000f8e0211 */
[----:B------:R-:W-:Y:S01]  /*0ca0*/  LEA R12, P1, R16, UR8, 0x2 ;  /* 0x00000008100c7c11 */ /* 0x000fe2000f8210ff */
[----:B------:R-:W-:Y:S01]  /*0cb0*/  IMAD.WIDE.U32 R20, R6, UR13, R10 ;  /* 0x0000000d06147c25 */ /* 0x000fe2000f8e000a */
[----:B------:R-:W-:Y:S01]  /*0cc0*/  LEA.HI.X R15, R18, UR9, R5, 0x2, P0 ;  /* 0x00000009120f7c11 */ /* 0x000fe200080f1405 */
[----:B------:R-:W2:Y:S01]  /*0cd0*/  LDG.E R9, desc[UR10][R8.64] ;  /* 0x0000000a08097981 */ /* 0x000ea2000c1e1900 */
[----:B------:R-:W-:Y:S01]  /*0ce0*/  LEA.HI.X R13, R16, UR9, R13, 0x2, P1 ;  /* 0x00000009100d7c11 */ /* 0x000fe200088f140d */
[----:B------:R-:W-:Y:S01]  /*0cf0*/  IMAD R7, R7, UR13, R21 ;  /* 0x0000000d07077c24 */ /* 0x000fe2000f8e0215 */
[----:B------:R-:W-:-:S02]  /*0d00*/  LEA R6, P0, R20, UR8, 0x2 ;  /* 0x0000000814067c11 */ /* 0x000fc4000f8010ff */
[----:B------:R-:W3:Y:S02]  /*0d10*/  LDG.E R15, desc[UR10][R14.64] ;  /* 0x0000000a0e0f7981 */ /* 0x000ee4000c1e1900 */
[----:B------:R-:W-:Y:S02]  /*0d20*/  LEA.HI.X R7, R20, UR9, R7, 0x2, P0 ;  /* 0x0000000914077c11 */ /* 0x000fe400080f1407 */
[----:B------:R-:W4:Y:S04]  /*0d30*/  LDG.E R13, desc[UR10][R12.64] ;  /* 0x0000000a0c0d7981 */ /* 0x000f28000c1e1900 */
[----:B------:R-:W5:Y:S01]  /*0d40*/  LDG.E R7, desc[UR10][R6.64] ;  /* 0x0000000a06077981 */ /* 0x000f62000c1e1900 */
[----:B------:R-:W-:Y:S01]  /*0d50*/  UIADD3 UR5, UPT, UPT, UR5, 0x4, URZ ;  /* 0x0000000405057890 */ /* 0x000fe2000fffe0ff */
[----:B------:R-:W-:Y:S01]  /*0d60*/  UMOV UR6, URZ ;  /* 0x000000ff00067c82 */ /* 0x000fe20008000000 */
[----:B--2---:R-:W-:-:S04]  /*0d70*/  FFMA R4, R9, R9, R4 ;  /* 0x0000000909047223 */ /* 0x004fc80000000004 */
[----:B---3--:R-:W-:-:S04]  /*0d80*/  FFMA R4, R15, R15, R4 ;  /* 0x0000000f0f047223 */ /* 0x008fc80000000004 */
[----:B----4-:R-:W-:-:S04]  /*0d90*/  FFMA R4, R13, R13, R4 ;  /* 0x0000000d0d047223 */ /* 0x010fc80000000004 */
[----:B-----5:R-:W-:-:S07]  /*0da0*/  FFMA R4, R7, R7, R4 ;  /* 0x0000000707047223 */ /* 0x020fce0000000004 */
.L_x_6:
[----:B------:R-:W-:Y:S05]  /*0db0*/  BRA.U !UP0, `(.L_x_2) ;  /* 0x0000000108447547 */ /* 0x000fea000b800000 */
.L_x_7:
[----:B------:R-:W-:Y:S01]  /*0dc0*/  MOV R7, R11 ;  /* 0x0000000b00077202 */ /* 0x000fe20000000f00 */
[C---:B0-----:R-:W-:Y:S02]  /*0dd0*/  IMAD R0, R2.reuse, UR6, RZ ;  /* 0x0000000602007c24 */ /* 0x041fe4000f8e02ff */
[----:B------:R-:W-:Y:S02]  /*0de0*/  IMAD.MOV.U32 R6, RZ, RZ, R10 ;  /* 0x000000ffff067224 */ /* 0x000fe400078e000a */
[----:B------:R-:W-:Y:S02]  /*0df0*/  IMAD R5, R3, UR5, R0 ;  /* 0x0000000503057c24 */ /* 0x000fe4000f8e0200 */
[----:B------:R-:W-:-:S05]  /*0e00*/  IMAD.WIDE.U32 R6, R2, UR5, R6 ;  /* 0x0000000502067c25 */ /* 0x000fca000f8e0006 */
[----:B------:R-:W-:Y:S02]  /*0e10*/  IADD3 R5, PT, PT, R7, R5, RZ ;  /* 0x0000000507057210 */ /* 0x000fe40007ffe0ff */
[----:B-1----:R-:W-:-:S04]  /*0e20*/  LEA R8, P0, R6, UR16, 0x2 ;  /* 0x0000001006087c11 */ /* 0x002fc8000f8010ff */
[----:B------:R-:W-:-:S06]  /*0e30*/  LEA.HI.X R9, R6, UR17, R5, 0x2, P0 ;  /* 0x0000001106097c11 */ /* 0x000fcc00080f1405 */
[----:B------:R-:W2:Y:S01]  /*0e40*/  LDG.E R9, desc[UR10][R8.64] ;  /* 0x0000000a08097981 */ /* 0x000ea2000c1e1900 */
[----:B------:R-:W-:Y:S02]  /*0e50*/  UIADD3 UR7, UP0, UPT, UR7, -0x1, URZ ;  /* 0xffffffff07077890 */ /* 0x000fe4000ff1e0ff */
[----:B------:R-:W-:Y:S02]  /*0e60*/  UIADD3 UR5, UPT, UPT, UR5, 0x1, URZ ;  /* 0x0000000105057890 */ /* 0x000fe4000fffe0ff */
[----:B------:R-:W-:Y:S02]  /*0e70*/  UIADD3.X UR4, UPT, UPT, UR4, -0x1, URZ, UP0, !UPT ;  /* 0xffffffff04047890 */ /* 0x000fe400087fe4ff */
[----:B------:R-:W-:Y:S01]  /*0e80*/  UISETP.NE.U32.AND UP0, UPT, UR7, URZ, UPT ;  /* 0x000000ff0700728c */ /* 0x000fe2000bf05070 */
[----:B------:R-:W-:-:S03]  /*0e90*/  UMOV UR6, URZ ;  /* 0x000000ff00067c82 */ /* 0x000fc60008000000 */
[----:B------:R-:W-:Y:S01]  /*0ea0*/  UISETP.NE.AND.EX UP0, UPT, UR4, URZ, UPT, UP0 ;  /* 0x000000ff0400728c */ /* 0x000fe2000bf05300 */
[----:B--2---:R-:W-:-:S08]  /*0eb0*/  FFMA R4, R9, R9, R4 ;  /* 0x0000000909047223 */ /* 0x004fd00000000004 */
[----:B------:R-:W-:Y:S05]  /*0ec0*/  BRA.U UP0, `(.L_x_7) ;  /* 0xfffffffd00bc7547 */ /* 0x000fea000b83ffff */
.L_x_2:
[----:B------:R-:W0:Y:S02]  /*0ed0*/  LDCU.64 UR4, c[0x0][0x3a0] ;  /* 0x00007400ff0477ac */ /* 0x000e240008000a00 */
[----:B0-----:R-:W-:-:S04]  /*0ee0*/  LEA R2, P0, R10, UR4, 0x2 ;  /* 0x000000040a027c11 */ /* 0x001fc8000f8010ff */
[----:B------:R-:W-:-:S05]  /*0ef0*/  LEA.HI.X R3, R10, UR5, R11, 0x2, P0 ;  /* 0x000000050a037c11 */ /* 0x000fca00080f140b */
[----:B------:R-:W-:Y:S01]  /*0f00*/  STG.E desc[UR10][R2.64], R4 ;  /* 0x0000000402007986 */ /* 0x000fe2000c10190a */
[----:B-1----:R-:W-:Y:S05]  /*0f10*/  EXIT ;  /* 0x000000000000794d */ /* 0x002fea0003800000 */
.L_x_8:
        /* <DEDUP_REMOVED lines=14> */
.L_x_18:


//--------------------- .text.colsumsq_double     --------------------------
	.section	.text.colsumsq_double,"ax",@progbits
	.align	128
        .global         colsumsq_double
        .type           colsumsq_double,@function
        .size           colsumsq_double,(.L_x_19 - colsumsq_double)
        .other          colsumsq_double,@"STO_CUDA_ENTRY STV_DEFAULT"
colsumsq_double:
.text.colsumsq_double:
        /* <DEDUP_REMOVED lines=11> */
[----:B------:R-:W-:Y:S01]  /*00b0*/  CS2R R26, SRZ ;  /* 0x00000000001a7805 */ /* 0x000fe2000001ff00 */
[----:B------:R-:W1:Y:S01]  /*00c0*/  LDCU.64 UR10, c[0x0][0x358] ;  /* 0x00006b00ff0a77ac */ /* 0x000e620008000a00 */
[----:B0-----:R-:W-:-:S04]  /*00d0*/  UISETP.NE.U32.AND UP0, UPT, UR8, URZ, UPT ;  /* 0x000000ff0800728c */ /* 0x001fc8000bf05070 */
[----:B------:R-:W-:-:S09]  /*00e0*/  UISETP.NE.AND.EX UP0, UPT, UR9, URZ, UPT, UP0 ;  /* 0x000000ff0900728c */ /* 0x000fd2000bf05300 */
[----:B-1----:R-:W-:Y:S05]  /*00f0*/  BRA.U !UP0, `(.L_x_9) ;  /* 0x0000000d086c7547 */ /* 0x002fea000b800000 */
[----:B------:R-:W-:Y:S01]  /*0100*/  UISETP.GE.U32.AND UP1, UPT, UR8, 0x10, UPT ;  /* 0x000000100800788c */ /* 0x000fe2000bf26070 */
[----:B------:R-:W-:Y:S01]  /*0110*/  CS2R R26, SRZ ;  /* 0x00000000001a7805 */ /* 0x000fe2000001ff00 */
        /* <DEDUP_REMOVED lines=9> */
[----:B------:R-:W-:Y:S01]  /*01b0*/  CS2R R26, SRZ ;  /* 0x00000000001a7805 */ /* 0x000fe2000001ff00 */
[----:B------:R-:W2:Y:S01]  /*01c0*/  LDCU UR6, c[0x0][0x394] ;  /* 0x00007280ff0677ac */ /* 0x000ea20008000800 */
[----:B------:R-:W-:-:S07]  /*01d0*/  ULOP3.LUT UR5, UR8, 0xfffffff0, URZ, 0xc0, !UPT ;  /* 0xfffffff008057892 */ /* 0x000fce000f8ec0ff */
[----:B------:R-:W-:Y:S01]  /*01e0*/  UMOV UR4, UR5 ;  /* 0x0000000500047c82 */ /* 0x000fe20008000000 */
[----:B-1----:R-:W-:-:S04]  /*01f0*/  LEA R2, P0, R4, UR14, 0x3 ;  /* 0x0000000e04027c11 */ /* 0x002fc8000f8018ff */
[----:B------:R-:W-:Y:S01]  /*0200*/  LEA.HI.X R3, R4, UR15, R5, 0x3, P0 ;  /* 0x0000000f04037c11 */ /* 0x000fe200080f1c05 */
[----:B--2---:R-:W-:Y:S01]  /*0210*/  UMOV UR7, UR6 ;  /* 0x0000000600077c82 */ /* 0x004fe20008000000 */
[C-C-:B0-----:R-:W-:Y:S02]  /*0220*/  SHF.L.U64.HI R0, R6.reuse, 0x7, R7.reuse ;  /* 0x0000000706007819 */ /* 0x141fe40000010207 */
[C---:B------:R-:W-:Y:S01]  /*0230*/  SHF.L.U64.HI R28, R6.reuse, 0x3, R7 ;  /* 0x00000003061c7819 */ /* 0x040fe20000010207 */
[----:B------:R-:W-:-:S07]  /*0240*/  IMAD.SHL.U32 R7, R6, 0x8, RZ ;  /* 0x0000000806077824 */ /* 0x000fce00078e00ff */
.L_x_11:
[----:B------:R-:W2:Y:S01]  /*0250*/  LDG.E.64 R18, desc[UR10][R2.64] ;  /* 0x0000000a02127981 */ /* 0x000ea2000c1e1b00 */
[----:B------:R-:W-:-:S05]  /*0260*/  IADD3 R20, P0, PT, R2, R7, RZ ;  /* 0x0000000702147210 */ /* 0x000fca0007f1e0ff */
[----:B------:R-:W-:Y:S01]  /*0270*/  IMAD.X R21, R3, 0x1, R28, P0 ;  /* 0x0000000103157824 */ /* 0x000fe200000e061c */
[----:B------:R-:W-:-:S04]  /*0280*/  IADD3 R10, P0, PT, R20, R7, RZ ;  /* 0x00000007140a7210 */ /* 0x000fc80007f1e0ff */
[----:B------:R0:W3:Y:S01]  /*0290*/  LDG.E.64 R22, desc[UR10][R20.64] ;  /* 0x0000000a14167981 */ /* 0x0000e2000c1e1b00 */
[----:B------:R-:W-:Y:S01]  /*02a0*/  IMAD.X R11, R21, 0x1, R28, P0 ;  /* 0x00000001150b7824 */ /* 0x000fe200000e061c */
[----:B------:R-:W-:-:S04]  /*02b0*/  IADD3 R12, P0, PT, R10, R7, RZ ;  /* 0x000000070a0c7210 */ /* 0x000fc80007f1e0ff */
[----:B------:R-:W4:Y:S01]  /*02c0*/  LDG.E.64 R8, desc[UR10][R10.64] ;  /* 0x0000000a0a087981 */ /* 0x000f22000c1e1b00 */
[----:B------:R-:W-:Y:S01]  /*02d0*/  IMAD.X R13, R11, 0x1, R28, P0 ;  /* 0x000000010b0d7824 */ /* 0x000fe200000e061c */
[----:B------:R-:W-:-:S05]  /*02e0*/  IADD3 R14, P0, PT, R12, R7, RZ ;  /* 0x000000070c0e7210 */ /* 0x000fca0007f1e0ff */
[----:B------:R-:W-:Y:S01]  /*02f0*/  IMAD.X R15, R13, 0x1, R28, P0 ;  /* 0x000000010d0f7824 */ /* 0x000fe200000e061c */
[----:B------:R-:W5:Y:S01]  /*0300*/  LDG.E.64 R10, desc[UR10][R12.64] ;  /* 0x0000000a0c0a7981 */ /* 0x000f62000c1e1b00 */
[----:B------:R-:W-:-:S05]  /*0310*/  IADD3 R16, P0, PT, R14, R7, RZ ;  /* 0x000000070e107210 */ /* 0x000fca0007f1e0ff */
[----:B------:R-:W-:Y:S01]  /*0320*/  IMAD.X R17, R15, 0x1, R28, P0 ;  /* 0x000000010f117824 */ /* 0x000fe200000e061c */
[----:B------:R-:W5:Y:S01]  /*0330*/  LDG.E.64 R12, desc[UR10][R14.64] ;  /* 0x0000000a0e0c7981 */ /* 0x000f62000c1e1b00 */
[----:B------:R-:W-:-:S05]  /*0340*/  IADD3 R24, P0, PT, R16, R7, RZ ;  /* 0x0000000710187210 */ /* 0x000fca0007f1e0ff */
[----:B------:R-:W-:Y:S01]  /*0350*/  IMAD.X R25, R17, 0x1, R28, P0 ;  /* 0x0000000111197824 */ /* 0x000fe200000e061c */
[----:B------:R-:W5:Y:S01]  /*0360*/  LDG.E.64 R14, desc[UR10][R16.64] ;  /* 0x0000000a100e7981 */ /* 0x000f62000c1e1b00 */
[----:B0-----:R-:W-:-:S05]  /*0370*/  IADD3 R20, P0, PT, R24, R7, RZ ;  /* 0x0000000718147210 */ /* 0x001fca0007f1e0ff */
[----:B------:R-:W-:Y:S01]  /*0380*/  IMAD.X R21, R25, 0x1, R28, P0 ;  /* 0x0000000119157824 */ /* 0x000fe200000e061c */
[----:B------:R4:W5:Y:S01]  /*0390*/  LDG.E.64 R16, desc[UR10][R24.64] ;  /* 0x0000000a18107981 */ /* 0x000962000c1e1b00 */
[----:B--2---:R-:W-:-:S03]  /*03a0*/  DFMA R26, R18, R18, R26 ;  /* 0x00000012121a722b */ /* 0x004fc6000000001a */
[----:B------:R0:W2:Y:S05]  /*03b0*/  LDG.E.64 R18, desc[UR10][R20.64] ;  /* 0x0000000a14127981 */ /* 0x0000aa000c1e1b00 */
[----:B---3--:R-:W-:Y:S01]  /*03c0*/  DFMA R26, R22, R22, R26 ;  /* 0x00000016161a722b */ /* 0x008fe2000000001a */
[----:B------:R-:W-:-:S05]  /*03d0*/  IADD3 R22, P0, PT, R20, R7, RZ ;  /* 0x0000000714167210 */ /* 0x000fca0007f1e0ff */
[--C-:B------:R-:W-:Y:S02]  /*03e0*/  IMAD.X R23, R21, 0x1, R28.reuse, P0 ;  /* 0x0000000115177824 */ /* 0x100fe400000e061c */
[----:B----4-:R-:W-:Y:S01]  /*03f0*/  DFMA R24, R8, R8, R26 ;  /* 0x000000080818722b */ /* 0x010fe2000000001a */
[-C--:B------:R-:W-:Y:S02]  /*0400*/  IADD3 R26, P0, PT, R22, R7.reuse, RZ ;  /* 0x00000007161a7210 */ /* 0x080fe40007f1e0ff */
[----:B------:R1:W3:Y:S03]  /*0410*/  LDG.E.64 R8, desc[UR10][R22.64] ;  /* 0x0000000a16087981 */ /* 0x0002e6000c1e1b00 */
[----:B------:R-:W-:Y:S02]  /*0420*/  IMAD.X R27, R23, 0x1, R28, P0 ;  /* 0x00000001171b7824 */ /* 0x000fe400000e061c */
[----:B-----5:R-:W-:Y:S01]  /*0430*/  DFMA R24, R10, R10, R24 ;  /* 0x0000000a0a18722b */ /* 0x020fe20000000018 */
[----:B0-----:R-:W-:-:S02]  /*0440*/  IADD3 R20, P0, PT, R26, R7, RZ ;  /* 0x000000071a147210 */ /* 0x001fc40007f1e0ff */
[----:B------:R-:W4:Y:S03]  /*0450*/  LDG.E.64 R10, desc[UR10][R26.64] ;  /* 0x0000000a1a0a7981 */ /* 0x000f26000c1e1b00 */
[--C-:B------:R-:W-:Y:S02]  /*0460*/  IMAD.X R21, R27, 0x1, R28.reuse, P0 ;  /* 0x000000011b157824 */ /* 0x100fe400000e061c */
[----:B-1----:R-:W-:Y:S01]  /*0470*/  DFMA R22, R12, R12, R24 ;  /* 0x0000000c0c16722b */ /* 0x002fe20000000018 */
[----:B------:R-:W-:Y:S02]  /*0480*/  IADD3 R24, P0, PT, R20, R7, RZ ;  /* 0x0000000714187210 */ /* 0x000fe40007f1e0ff */
[----:B------:R0:W5:Y:S03]  /*0490*/  LDG.E.64 R12, desc[UR10][R20.64] ;  /* 0x0000000a140c7981 */ /* 0x000166000c1e1b00 */
[----:B------:R-:W-:-:S02]  /*04a0*/  IMAD.X R25, R21, 0x1, R28, P0 ;  /* 0x0000000115197824 */ /* 0x000fc400000e061c */
[----:B0-----:R-:W-:Y:S01]  /*04b0*/  DFMA R20, R14, R14, R22 ;  /* 0x0000000e0e14722b */ /* 0x001fe20000000016 */
[-C--:B------:R-:W-:Y:S02]  /*04c0*/  IADD3 R22, P0, PT, R24, R7.reuse, RZ ;  /* 0x0000000718167210 */ /* 0x080fe40007f1e0ff */
[----:B------:R0:W5:Y:S03]  /*04d0*/  LDG.E.64 R14, desc[UR10][R24.64] ;  /* 0x0000000a180e7981 */ /* 0x000166000c1e1b00 */
[--C-:B------:R-:W-:Y:S02]  /*04e0*/  IMAD.X R23, R25, 0x1, R28.reuse, P0 ;  /* 0x0000000119177824 */ /* 0x100fe400000e061c */
[----:B------:R-:W-:Y:S01]  /*04f0*/  DFMA R20, R16, R16, R20 ;  /* 0x000000101014722b */ /* 0x000fe20000000014 */
[----:B------:R-:W-:Y:S02]  /*0500*/  IADD3 R26, P0, PT, R22, R7, RZ ;  /* 0x00000007161a7210 */ /* 0x000fe40007f1e0ff */
[----:B------:R-:W5:Y:S03]  /*0510*/  LDG.E.64 R16, desc[UR10][R22.64] ;  /* 0x0000000a16107981 */ /* 0x000f66000c1e1b00 */
[----:B------:R-:W-:-:S05]  /*0520*/  IMAD.X R27, R23, 0x1, R28, P0 ;  /* 0x00000001171b7824 */ /* 0x000fca00000e061c */
[----:B------:R-:W5:Y:S01]  /*0530*/  LDG.E.64 R22, desc[UR10][R26.64] ;  /* 0x0000000a1a167981 */ /* 0x000f62000c1e1b00 */
[----:B--2---:R-:W-:Y:S01]  /*0540*/  DFMA R18, R18, R18, R20 ;  /* 0x000000121212722b */ /* 0x004fe20000000014 */
[----:B------:R-:W-:-:S05]  /*0550*/  IADD3 R20, P0, PT, R26, R7, RZ ;  /* 0x000000071a147210 */ /* 0x000fca0007f1e0ff */
[----:B------:R-:W-:Y:S01]  /*0560*/  IMAD.X R21, R27, 0x1, R28, P0 ;  /* 0x000000011b157824 */ /* 0x000fe200000e061c */
[----:B0-----:R-:W-:-:S04]  /*0570*/  IADD3 R24, P0, PT, R20, R7, RZ ;  /* 0x0000000714187210 */ /* 0x001fc80007f1e0ff */
[----:B------:R-:W2:Y:S01]  /*0580*/  LDG.E.64 R26, desc[UR10][R20.64] ;  /* 0x0000000a141a7981 */ /* 0x000ea2000c1e1b00 */
[----:B------:R-:W-:-:S06]  /*0590*/  IMAD.X R25, R21, 0x1, R28, P0 ;  /* 0x0000000115197824 */ /* 0x000fcc00000e061c */
[----:B------:R-:W2:Y:S01]  /*05a0*/  LDG.E.64 R24, desc[UR10][R24.64] ;  /* 0x0000000a18187981 */ /* 0x000ea2000c1e1b00 */
[----:B---3--:R-:W-:-:S08]  /*05b0*/  DFMA R18, R8, R8, R18 ;  /* 0x000000080812722b */ /* 0x008fd00000000012 */
[----:B----4-:R-:W-:-:S08]  /*05c0*/  DFMA R18, R10, R10, R18 ;  /* 0x0000000a0a12722b */ /* 0x010fd00000000012 */
[----:B-----5:R-:W-:-:S08]  /*05d0*/  DFMA R18, R12, R12, R18 ;  /* 0x0000000c0c12722b */ /* 0x020fd00000000012 */
[----:B------:R-:W-:Y:S01]  /*05e0*/  DFMA R18, R14, R14, R18 ;  /* 0x0000000e0e12722b */ /* 0x000fe20000000012 */
[----:B------:R-:W-:-:S07]  /*05f0*/  UIADD3 UR4, UP1, UPT, UR4, -0x10, URZ ;  /* 0xfffffff004047890 */ /* 0x000fce000ff3e0ff */
[----:B------:R-:W-:Y:S01]  /*0600*/  DFMA R18, R16, R16, R18 ;  /* 0x000000101012722b */ /* 0x000fe20000000012 */
[----:B------:R-:W-:Y:S02]  /*0610*/  UIADD3.X UR7, UPT, UPT, UR7, -0x1, URZ, UP1, !UPT ;  /* 0xffffffff07077890 */ /* 0x000fe40008ffe4ff */
[----:B------:R-:W-:-:S05]  /*0620*/  UISETP.NE.U32.AND UP1, UPT, UR4, URZ, UPT ;  /* 0x000000ff0400728c */ /* 0x000fca000bf25070 */
[----:B------:R-:W-:Y:S01]  /*0630*/  DFMA R18, R22, R22, R18 ;  /* 0x000000161612722b */ /* 0x000fe20000000012 */
[----:B------:R-:W-:Y:S01]  /*0640*/  UISETP.NE.AND.EX UP1, UPT, UR7, URZ, UPT, UP1 ;  /* 0x000000ff0700728c */ /* 0x000fe2000bf25310 */
[----:B------:R-:W-:-:S05]  /*0650*/  LEA R2, P0, R6, R2, 0x7 ;  /* 0x0000000206027211 */ /* 0x000fca00078038ff */
[----:B------:R-:W-:Y:S01]  /*0660*/  IMAD.X R3, R3, 0x1, R0, P0 ;  /* 0x0000000103037824 */ /* 0x000fe200000e0600 */
[----:B--2---:R-:W-:-:S08]  /*0670*/  DFMA R18, R26, R26, R18 ;  /* 0x0000001a1a12722b */ /* 0x004fd00000000012 */
[----:B------:R-:W-:Y:S01]  /*0680*/  DFMA R26, R24, R24, R18 ;  /* 0x00000018181a722b */ /* 0x000fe20000000012 */
[----:B------:R-:W-:Y:S10]  /*0690*/  BRA.U UP1, `(.L_x_11) ;  /* 0xfffffff901ec7547 */ /* 0x000ff4000b83ffff */
.L_x_10:
        /* <DEDUP_REMOVED lines=9> */
[----:B------:R-:W-:Y:S01]  /*0730*/  UIADD3 UR4, UPT, UPT, UR5, 0x1, URZ ;  /* 0x0000000105047890 */ /* 0x000fe2000fffe0ff */
[C---:B0-----:R-:W-:Y:S01]  /*0740*/  IMAD R0, R16.reuse, UR6, RZ ;  /* 0x0000000610007c24 */ /* 0x041fe2000f8e02ff */
[----:B------:R-:W-:Y:S02]  /*0750*/  UIADD3 UR6, UPT, UPT, UR5, 0x2, URZ ;  /* 0x0000000205067890 */ /* 0x000fe4000fffe0ff */
[----:B------:R-:W-:-:S04]  /*0760*/  IMAD.WIDE.U32 R2, R16, UR5, R4 ;  /* 0x0000000510027c25 */ /* 0x000fc8000f8e0004 */
[----:B------:R-:W-:Y:S01]  /*0770*/  IMAD R7, R17, UR5, R0 ;  /* 0x0000000511077c24 */ /* 0x000fe2000f8e0200 */
[----:B-1----:R-:W-:-:S03]  /*0780*/  LEA R10, P0, R2, UR12, 0x3 ;  /* 0x0000000c020a7c11 */ /* 0x002fc6000f8018ff */
[----:B------:R-:W-:Y:S02]  /*0790*/  IMAD.IADD R3, R3, 0x1, R7 ;  /* 0x0000000103037824 */ /* 0x000fe400078e0207 */
[----:B------:R-:W-:-:S03]  /*07a0*/  IMAD.WIDE.U32 R6, R16, UR4, R4 ;  /* 0x0000000410067c25 */ /* 0x000fc6000f8e0004 */
[----:B------:R-:W-:Y:S01]  /*07b0*/  LEA.HI.X R11, R2, UR13, R3, 0x3, P0 ;  /* 0x0000000d020b7c11 */ /* 0x000fe200080f1c03 */
[----:B------:R-:W-:Y:S01]  /*07c0*/  IMAD R7, R17, UR4, R7 ;  /* 0x0000000411077c24 */ /* 0x000fe2000f8e0207 */
[----:B------:R-:W-:Y:S01]  /*07d0*/  LEA R8, P0, R6, UR12, 0x3 ;  /* 0x0000000c06087c11 */ /* 0x000fe2000f8018ff */
[----:B------:R-:W-:-:S03]  /*07e0*/  IMAD.WIDE.U32 R2, R16, UR6, R4 ;  /* 0x0000000610027c25 */ /* 0x000fc6000f8e0004 */
[----:B------:R-:W2:Y:S01]  /*07f0*/  LDG.E.64 R10, desc[UR10][R10.64] ;  /* 0x0000000a0a0a7981 */ /* 0x000ea2000c1e1b00 */
[----:B------:R-:W-:Y:S01]  /*0800*/  LEA.HI.X R9, R6, UR13, R7, 0x3, P0 ;  /* 0x0000000d06097c11 */ /* 0x000fe200080f1c07 */
[----:B------:R-:W-:Y:S01]  /*0810*/  UIADD3 UR4, UPT, UPT, UR5, 0x3, URZ ;  /* 0x0000000305047890 */ /* 0x000fe2000fffe0ff */
[----:B------:R-:W-:Y:S01]  /*0820*/  IMAD R3, R17, UR6, R3 ;  /* 0x0000000611037c24 */ /* 0x000fe2000f8e0203 */
[----:B------:R-:W-:-:S03]  /*0830*/  LEA R6, P0, R2, UR12, 0x3 ;  /* 0x0000000c02067c11 */ /* 0x000fc6000f8018ff */
[----:B------:R-:W3:Y:S01]  /*0840*/  LDG.E.64 R8, desc[UR10][R8.64] ;  /* 0x0000000a08087981 */ /* 0x000ee2000c1e1b00 */
[----:B------:R-:W-:Y:S01]  /*0850*/  IMAD.WIDE.U32 R12, R16, UR4, R4 ;  /* 0x00000004100c7c25 */ /* 0x000fe2000f8e0004 */
[----:B------:R-:W-:Y:S01]  /*0860*/  LEA.HI.X R7, R2, UR13, R3, 0x3, P0 ;  /* 0x0000000d02077c11 */ /* 0x000fe200080f1c03 */
[----:B------:R-:W-:Y:S02]  /*0870*/  UIADD3 UR6, UPT, UPT, UR5, 0x4, URZ ;  /* 0x0000000405067890 */ /* 0x000fe4000fffe0ff */
[----:B------:R-:W-:Y:S01]  /*0880*/  IMAD R3, R17, UR4, R13 ;  /* 0x0000000411037c24 */ /* 0x000fe2000f8e020d */
[----:B------:R-:W-:Y:S02]  /*0890*/  LEA R2, P0, R12, UR12, 0x3 ;  /* 0x0000000c0c027c11 */ /* 0x000fe4000f8018ff */
[----:B------:R-:W4:Y:S01]  /*08a0*/  LDG.E.64 R6, desc[UR10][R6.64] ;  /* 0x0000000a06067981 */ /* 0x000f22000c1e1b00 */
[----:B------:R-:W-:Y:S01]  /*08b0*/  IMAD.WIDE.U32 R14, R16, UR6, R4 ;  /* 0x00000006100e7c25 */ /* 0x000fe2000f8e0004 */
[----:B------:R-:W-:Y:S01]  /*08c0*/  LEA.HI.X R3, R12, UR13, R3, 0x3, P0 ;  /* 0x0000000d0c037c11 */ /* 0x000fe200080f1c03 */
[----:B------:R-:W-:-:S02]  /*08d0*/  UIADD3 UR4, UPT, UPT, UR5, 0x5, URZ ;  /* 0x0000000505047890 */ /* 0x000fc4000fffe0ff */
[C---:B------:R-:W-:Y:S01]  /*08e0*/  IMAD R13, R17.reuse, UR6, R15 ;  /* 0x00000006110d7c24 */ /* 0x040fe2000f8e020f */
[----:B------:R-:W-:Y:S02]  /*08f0*/  LEA R12, P0, R14, UR12, 0x3 ;  /* 0x0000000c0e0c7c11 */ /* 0x000fe4000f8018ff */
[----:B------:R-:W5:Y:S01]  /*0900*/  LDG.E.64 R2, desc[UR10][R2.64] ;  /* 0x0000000a02027981 */ /* 0x000f62000c1e1b00 */
[----:B------:R-:W-:Y:S01]  /*0910*/  IMAD.WIDE.U32 R18, R16, UR4, R4 ;  /* 0x0000000410127c25 */ /* 0x000fe2000f8e0004 */
[----:B------:R-:W-:Y:S01]  /*0920*/  LEA.HI.X R13, R14, UR13, R13, 0x3, P0 ;  /* 0x0000000d0e0d7c11 */ /* 0x000fe200080f1c0d */
[----:B------:R-:W-:Y:S02]  /*0930*/  UIADD3 UR6, UPT, UPT, UR5, 0x6, URZ ;  /* 0x0000000605067890 */ /* 0x000fe4000fffe0ff */
[----:B------:R-:W-:Y:S01]  /*0940*/  IMAD R15, R17, UR4, R19 ;  /* 0x00000004110f7c24 */ /* 0x000fe2000f8e0213 */
[----:B------:R-:W-:Y:S02]  /*0950*/  LEA R14, P0, R18, UR12, 0x3 ;  /* 0x0000000c120e7c11 */ /* 0x000fe4000f8018ff */
[----:B------:R-:W5:Y:S01]  /*0960*/  LDG.E.64 R12, desc[UR10][R12.64] ;  /* 0x0000000a0c0c7981 */ /* 0x000f62000c1e1b00 */
[----:B------:R-:W-:Y:S01]  /*0970*/  IMAD.WIDE.U32 R22, R16, UR6, R4 ;  /* 0x0000000610167c25 */ /* 0x000fe2000f8e0004 */
[----:B------:R-:W-:Y:S01]  /*0980*/  LEA.HI.X R15, R18, UR13, R15, 0x3, P0 ;  /* 0x0000000d120f7c11 */ /* 0x000fe200080f1c0f */
[----:B------:R-:W-:-:S02]  /*0990*/  UIADD3 UR4, UPT, UPT, UR5, 0x7, URZ ;  /* 0x0000000705047890 */ /* 0x000fc4000fffe0ff */
[----:B------:R-:W-:Y:S01]  /*09a0*/  IMAD R21, R17, UR6, R23 ;  /* 0x0000000611157c24 */ /* 0x000fe2000f8e0217 */
[----:B------:R-:W-:Y:S02]  /*09b0*/  LEA R20, P0, R22, UR12, 0x3 ;  /* 0x0000000c16147c11 */ /* 0x000fe4000f8018ff */
[----:B------:R-:W5:Y:S01]  /*09c0*/  LDG.E.64 R14, desc[UR10][R14.64] ;  /* 0x0000000a0e0e7981 */ /* 0x000f62000c1e1b00 */
[----:B------:R-:W-:Y:S01]  /*09d0*/  IMAD.WIDE.U32 R18, R16, UR4, R4 ;  /* 0x0000000410127c25 */ /* 0x000fe2000f8e0004 */
[----:B------:R-:W-:-:S03]  /*09e0*/  LEA.HI.X R21, R22, UR13, R21, 0x3, P0 ;  /* 0x0000000d16157c11 */ /* 0x000fc600080f1c15 */
[----:B------:R-:W-:Y:S01]  /*09f0*/  IMAD R19, R17, UR4, R19 ;  /* 0x0000000411137c24 */ /* 0x000fe2000f8e0213 */
[C---:B------:R-:W-:Y:S01]  /*0a00*/  LEA R22, P0, R18.reuse, UR12, 0x3 ;  /* 0x0000000c12167c11 */ /* 0x040fe2000f8018ff */
[----:B------:R-:W5:Y:S03]  /*0a10*/  LDG.E.64 R16, desc[UR10][R20.64] ;  /* 0x0000000a14107981 */ /* 0x000f66000c1e1b00 */
[----:B------:R-:W-:-:S05]  /*0a20*/  LEA.HI.X R23, R18, UR13, R19, 0x3, P0 ;  /* 0x0000000d12177c11 */ /* 0x000fca00080f1c13 */
[----:B------:R-:W5:Y:S01]  /*0a30*/  LDG.E.64 R18, desc[UR10][R22.64] ;  /* 0x0000000a16127981 */ /* 0x000f62000c1e1b00 */
[----:B------:R-:W-:Y:S01]  /*0a40*/  UIADD3 UR5, UPT, UPT, UR5, 0x8, URZ ;  /* 0x0000000805057890 */ /* 0x000fe2000fffe0ff */
[----:B------:R-:W-:Y:S01]  /*0a50*/  UMOV UR6, URZ ;  /* 0x000000ff00067c82 */ /* 0x000fe20008000000 */
[----:B--2---:R-:W-:-:S08]  /*0a60*/  DFMA R10, R10, R10, R26 ;  /* 0x0000000a0a0a722b */ /* 0x004fd0000000001a */
[----:B---3--:R-:W-:-:S08]  /*0a70*/  DFMA R10, R8, R8, R10 ;  /* 0x00000008080a722b */ /* 0x008fd0000000000a */
[----:B----4-:R-:W-:-:S08]  /*0a80*/  DFMA R10, R6, R6, R10 ;  /* 0x00000006060a722b */ /* 0x010fd0000000000a */
[----:B-----5:R-:W-:-:S08]  /*0a90*/  DFMA R10, R2, R2, R10 ;  /* 0x00000002020a722b */ /* 0x020fd0000000000a */
[----:B------:R-:W-:-:S08]  /*0aa0*/  DFMA R10, R12, R12, R10 ;  /* 0x0000000c0c0a722b */ /* 0x000fd0000000000a */
[----:B------:R-:W-:-:S08]  /*0ab0*/  DFMA R10, R14, R14, R10 ;  /* 0x0000000e0e0a722b */ /* 0x000fd0000000000a */
[----:B------:R-:W-:-:S08]  /*0ac0*/  DFMA R10, R16, R16, R10 ;  /* 0x00000010100a722b */ /* 0x000fd0000000000a */
[----:B------:R-:W-:-:S11]  /*0ad0*/  DFMA R26, R18, R18, R10 ;  /* 0x00000012121a722b */ /* 0x000fd6000000000a */
.L_x_12:
        /* <DEDUP_REMOVED lines=12> */
[----:B------:R-:W-:Y:S01]  /*0ba0*/  UIADD3 UR12, UPT, UPT, UR5, 0x2, URZ ;  /* 0x00000002050c7890 */ /* 0x000fe2000fffe0ff */
[C---:B--2---:R-:W-:Y:S01]  /*0bb0*/  IMAD R0, R8.reuse, UR6, RZ ;  /* 0x0000000608007c24 */ /* 0x044fe2000f8e02ff */
[----:B------:R-:W-:Y:S02]  /*0bc0*/  UIADD3 UR6, UPT, UPT, UR5, 0x1, URZ ;  /* 0x0000000105067890 */ /* 0x000fe4000fffe0ff */
[----:B------:R-:W-:-:S04]  /*0bd0*/  IMAD.WIDE.U32 R6, R8, UR5, R4 ;  /* 0x0000000508067c25 */ /* 0x000fc8000f8e0004 */
[----:B------:R-:W-:Y:S01]  /*0be0*/  IMAD R11, R9, UR5, R0 ;  /* 0x00000005090b7c24 */ /* 0x000fe2000f8e0200 */
[----:B---3--:R-:W-:-:S03]  /*0bf0*/  LEA R12, P0, R6, UR8, 0x3 ;  /* 0x00000008060c7c11 */ /* 0x008fc6000f8018ff */
[----:B------:R-:W-:Y:S02]  /*0c00*/  IMAD.IADD R7, R7, 0x1, R11 ;  /* 0x0000000107077824 */ /* 0x000fe400078e020b */
[----:B------:R-:W-:-:S03]  /*0c10*/  IMAD.WIDE.U32 R10, R8, UR6, R4 ;  /* 0x00000006080a7c25 */ /* 0x000fc6000f8e0004 */
[----:B------:R-:W-:Y:S01]  /*0c20*/  LEA.HI.X R13, R6, UR9, R7, 0x3, P0 ;  /* 0x00000009060d7c11 */ /* 0x000fe200080f1c07 */
[C---:B------:R-:W-:Y:S01]  /*0c30*/  IMAD R11, R9.reuse, UR6, R11 ;  /* 0x00000006090b7c24 */ /* 0x040fe2000f8e020b */
[----:B------:R-:W-:Y:S01]  /*0c40*/  LEA R14, P0, R10, UR8, 0x3 ;  /* 0x000000080a0e7c11 */ /* 0x000fe2000f8018ff */
[----:B------:R-:W-:Y:S02]  /*0c50*/  IMAD.WIDE.U32 R16, R8, UR12, R4 ;  /* 0x0000000c08107c25 */ /* 0x000fe4000f8e0004 */
[----:B------:R-:W2:Y:S01]  /*0c60*/  LDG.E.64 R6, desc[UR10][R12.64] ;  /* 0x0000000a0c067981 */ /* 0x000ea2000c1e1b00 */
[----:B------:R-:W-:Y:S01]  /*0c70*/  LEA.HI.X R15, R10, UR9, R11, 0x3, P0 ;  /* 0x000000090a0f7c11 */ /* 0x000fe200080f1c0b */
[----:B------:R-:W-:Y:S01]  /*0c80*/  UIADD3 UR6, UPT, UPT, UR5, 0x3, URZ ;  /* 0x0000000305067890 */ /* 0x000fe2000fffe0ff */
[----:B------:R-:W-:Y:S01]  /*0c90*/  IMAD R17, R9, UR12, R17 ;  /* 0x0000000c09117c24 */ /* 0x000fe2000f8e0211 */
[----:B------:R-:W-:Y:S02]  /*0ca0*/  LEA R18, P0, R16, UR8, 0x3 ;  /* 0x0000000810127c11 */ /* 0x000fe4000f8018ff */
[----:B------:R-:W3:Y:S02]  /*0cb0*/  LDG.E.64 R10, desc[UR10][R14.64] ;  /* 0x0000000a0e0a7981 */ /* 0x000ee4000c1e1b00 */
[----:B------:R-:W-:Y:S01]  /*0cc0*/  IMAD.WIDE.U32 R20, R8, UR6, R4 ;  /* 0x0000000608147c25 */ /* 0x000fe2000f8e0004 */
[----:B------:R-:W-:-:S03]  /*0cd0*/  LEA.HI.X R19, R16, UR9, R17, 0x3, P0 ;  /* 0x0000000910137c11 */ /* 0x000fc600080f1c11 */
[----:B------:R-:W-:Y:S01]  /*0ce0*/  IMAD R9, R9, UR6, R21 ;  /* 0x0000000609097c24 */ /* 0x000fe2000f8e0215 */
[C---:B------:R-:W-:Y:S02]  /*0cf0*/  LEA R8, P0, R20.reuse, UR8, 0x3 ;  /* 0x0000000814087c11 */ /* 0x040fe4000f8018ff */
[----:B------:R-:W4:Y:S02]  /*0d00*/  LDG.E.64 R18, desc[UR10][R18.64] ;  /* 0x0000000a12127981 */ /* 0x000f24000c1e1b00 */
[----:B------:R-:W-:-:S06]  /*0d10*/  LEA.HI.X R9, R20, UR9, R9, 0x3, P0 ;  /* 0x0000000914097c11 */ /* 0x000fcc00080f1c09 */
[----:B------:R-:W5:Y:S01]  /*0d20*/  LDG.E.64 R8, desc[UR10][R8.64] ;  /* 0x0000000a08087981 */ /* 0x000f62000c1e1b00 */
[----:B------:R-:W-:Y:S01]  /*0d30*/  UIADD3 UR5, UPT, UPT, UR5, 0x4, URZ ;  /* 0x0000000405057890 */ /* 0x000fe2000fffe0ff */
[----:B------:R-:W-:Y:S01]  /*0d40*/  UMOV UR6, URZ ;  /* 0x000000ff00067c82 */ /* 0x000fe20008000000 */
[----:B--2---:R-:W-:-:S08]  /*0d50*/  DFMA R6, R6, R6, R26 ;  /* 0x000000060606722b */ /* 0x004fd0000000001a */
[----:B---3--:R-:W-:-:S08]  /*0d60*/  DFMA R6, R10, R10, R6 ;  /* 0x0000000a0a06722b */ /* 0x008fd00000000006 */
[----:B----4-:R-:W-:-:S08]  /*0d70*/  DFMA R6, R18, R18, R6 ;  /* 0x000000121206722b */ /* 0x010fd00000000006 */
[----:B-----5:R-:W-:-:S11]  /*0d80*/  DFMA R26, R8, R8, R6 ;  /* 0x00000008081a722b */ /* 0x020fd60000000006 */
.L_x_13:
[----:B------:R-:W-:Y:S05]  /*0d90*/  BRA.U !UP0, `(.L_x_9) ;  /* 0x0000000108447547 */ /* 0x000fea000b800000 */
.L_x_14:
[C---:B0-----:R-:W-:Y:S02]  /*0da0*/  IMAD R0, R2.reuse, UR6, RZ ;  /* 0x0000000602007c24 */ /* 0x041fe4000f8e02ff */
[----:B------:R-:W-:Y:S02]  /*0db0*/  IMAD.MOV.U32 R6, RZ, RZ, R4 ;  /* 0x000000ffff067224 */ /* 0x000fe400078e0004 */
[----:B------:R-:W-:Y:S02]  /*0dc0*/  IMAD.MOV.U32 R7, RZ, RZ, R5 ;  /* 0x000000ffff077224 */ /* 0x000fe400078e0005 */
[----:B------:R-:W-:Y:S02]  /*0dd0*/  IMAD R9, R3, UR5, R0 ;  /* 0x0000000503097c24 */ /* 0x000fe4000f8e0200 */
[----:B------:R-:W-:-:S04]  /*0de0*/  IMAD.WIDE.U32 R6, R2, UR5, R6 ;  /* 0x0000000502067c25 */ /* 0x000fc8000f8e0006 */
[----:B------:R-:W-:Y:S01]  /*0df0*/  IMAD.IADD R7, R7, 0x1, R9 ;  /* 0x0000000107077824 */ /* 0x000fe200078e0209 */
[----:B-1----:R-:W-:-:S04]  /*0e00*/  LEA R8, P0, R6, UR14, 0x3 ;  /* 0x0000000e06087c11 */ /* 0x002fc8000f8018ff */
[----:B------:R-:W-:-:S05]  /*0e10*/  LEA.HI.X R9, R6, UR15, R7, 0x3, P0 ;  /* 0x0000000f06097c11 */ /* 0x000fca00080f1c07 */
[----:B------:R-:W2:Y:S01]  /*0e20*/  LDG.E.64 R6, desc[UR10][R8.64] ;  /* 0x0000000a08067981 */ /* 0x000ea2000c1e1b00 */
[----:B------:R-:W-:Y:S02]  /*0e30*/  UIADD3 UR7, UP0, UPT, UR7, -0x1, URZ ;  /* 0xffffffff07077890 */ /* 0x000fe4000ff1e0ff */
[----:B------:R-:W-:Y:S02]  /*0e40*/  UIADD3 UR5, UPT, UPT, UR5, 0x1, URZ ;  /* 0x0000000105057890 */ /* 0x000fe4000fffe0ff */
[----:B------:R-:W-:Y:S02]  /*0e50*/  UIADD3.X UR4, UPT, UPT, UR4, -0x1, URZ, UP0, !UPT ;  /* 0xffffffff04047890 */ /* 0x000fe400087fe4ff */
[----:B------:R-:W-:Y:S01]  /*0e60*/  UISETP.NE.U32.AND UP0, UPT, UR7, URZ, UPT ;  /* 0x000000ff0700728c */ /* 0x000fe2000bf05070 */
[----:B------:R-:W-:-:S03]  /*0e70*/  UMOV UR6, URZ ;  /* 0x000000ff00067c82 */ /* 0x000fc60008000000 */
[----:B------:R-:W-:Y:S01]  /*0e80*/  UISETP.NE.AND.EX UP0, UPT, UR4, URZ, UPT, UP0 ;  /* 0x000000ff0400728c */ /* 0x000fe2000bf05300 */
[----:B--2---:R-:W-:-:S08]  /*0e90*/  DFMA R26, R6, R6, R26 ;  /* 0x00000006061a722b */ /* 0x004fd0000000001a */
[----:B------:R-:W-:Y:S05]  /*0ea0*/  BRA.U UP0, `(.L_x_14) ;  /* 0xfffffffd00bc7547 */ /* 0x000fea000b83ffff */
.L_x_9:
[----:B------:R-:W0:Y:S02]  /*0eb0*/  LDCU.64 UR4, c[0x0][0x3a0] ;  /* 0x00007400ff0477ac */ /* 0x000e240008000a00 */
[----:B0-----:R-:W-:-:S04]  /*0ec0*/  LEA R2, P0, R4, UR4, 0x3 ;  /* 0x0000000404027c11 */ /* 0x001fc8000f8018ff */
[----:B------:R-:W-:-:S05]  /*0ed0*/  LEA.HI.X R3, R4, UR5, R5, 0x3, P0 ;  /* 0x0000000504037c11 */ /* 0x000fca00080f1c05 */
[----:B------:R-:W-:Y:S01]  /*0ee0*/  STG.E.64 desc[UR10][R2.64], R26 ;  /* 0x0000001a02007986 */ /* 0x000fe2000c101b0a */
[----:B-1----:R-:W-:Y:S05]  /*0ef0*/  EXIT ;  /* 0x000000000000794d */ /* 0x002fea0003800000 */
.L_x_15:
        /* <DEDUP_REMOVED lines=16> */
.L_x_19:


//--------------------- .nv.shared.add_vecs_double --------------------------
	.section	.nv.shared.add_vecs_double,"aw",@nobits
	.sectionflags	@""
	.align	8
.nv.shared.add_vecs_double:
	.zero		1280


//--------------------- .nv.shared.reserved.0     --------------------------
	.section	.nv.shared.reserved.0,"aw",@nobits
	.weak		__nv_reservedSMEM_offset_0_alias
	.size		__nv_reservedSMEM_offset_0_alias, 0, 64
	.other		__nv_reservedSMEM_offset_0_alias,@"STO_CUDA_RESERVED_SHARED STV_DEFAULT"
__nv_reservedSMEM_offset_0_alias:
	.zero		0
	.zero		64


//--------------------- .nv.shared.add_vecs_float --------------------------
	.section	.nv.shared.add_vecs_float,"aw",@nobits
	.sectionflags	@""
	.align	4
.nv.shared.add_vecs_float:
	.zero		1152


//--------------------- .nv.constant0.add_vecs_double --------------------------
	.section	.nv.constant0.add_vecs_double,"a",@progbits
	.sectionflags	@""
	.align	4
.nv.constant0.add_vecs_double:
	.zero		944


//--------------------- .nv.constant0.add_vecs_float --------------------------
	.section	.nv.constant0.add_vecs_float,"a",@progbits
	.sectionflags	@""
	.align	4
.nv.constant0.add_vecs_float:
	.zero		944


//--------------------- .nv.constant0.colsumsq_float --------------------------
	.section	.nv.constant0.colsumsq_float,"a",@progbits
	.sectionflags	@""
	.align	4
.nv.constant0.colsumsq_float:
	.zero		936


//--------------------- .nv.constant0.colsumsq_double --------------------------
	.section	.nv.constant0.colsumsq_double,"a",@progbits
	.sectionflags	@""
	.align	4
.nv.constant0.colsumsq_double:
	.zero		936


//--------------------- SYMBOLS --------------------------

	.type		.nv.reservedSmem.offset0,@object
	.size		.nv.reservedSmem.offset0,0x4
	.type		.nv.reservedSmem.cap,@object
	.size		.nv.reservedSmem.cap,0x4
